//
// Generated by NVIDIA NVVM Compiler
//
// Compiler Build ID: CL-36424714
// Cuda compilation tools, release 13.0, V13.0.88
// Based on NVVM 20.0.0
//

.version 9.0
.target sm_100
.address_size 64

	// .globl	_Z10curandINITiP17curandStateXORWOWj
.global .align 4 .b8 precalc_xorwow_matrix[102400];
.global .align 4 .b8 precalc_xorwow_offset_matrix[102400];
.global .align 4 .b8 mrg32k3aM1[2304];
.global .align 4 .b8 mrg32k3aM2[2304];
.global .align 4 .b8 mrg32k3aM1SubSeq[2016];
.global .align 4 .b8 mrg32k3aM2SubSeq[2016];
.global .align 4 .b8 mrg32k3aM1Seq[2304];
.global .align 4 .b8 mrg32k3aM2Seq[2304];
.const .align 8 .b8 __cr_lgamma_table[72];

.visible .entry _Z10curandINITiP17curandStateXORWOWj(
	.param .u32 _Z10curandINITiP17curandStateXORWOWj_param_0,
	.param .u64 .ptr .align 1 _Z10curandINITiP17curandStateXORWOWj_param_1,
	.param .u32 _Z10curandINITiP17curandStateXORWOWj_param_2
)
{
	.reg .pred 	%p<25>;
	.reg .b32 	%r<410>;
	.reg .b64 	%rd<18>;

	ld.param.u32 	%r184, [_Z10curandINITiP17curandStateXORWOWj_param_0];
	ld.param.u64 	%rd8, [_Z10curandINITiP17curandStateXORWOWj_param_1];
	ld.param.u32 	%r183, [_Z10curandINITiP17curandStateXORWOWj_param_2];
	mov.u32 	%r185, %tid.x;
	mov.u32 	%r186, %ntid.x;
	mov.u32 	%r187, %ctaid.x;
	mad.lo.s32 	%r1, %r186, %r187, %r185;
	setp.ge.s32 	%p1, %r1, %r184;
	@%p1 bra 	$L__BB0_44;
	cvta.to.global.u64 	%rd9, %rd8;
	cvt.s64.s32 	%rd17, %r1;
	mul.wide.s32 	%rd10, %r1, 48;
	add.s64 	%rd2, %rd9, %rd10;
	xor.b32  	%r188, %r183, -1429050551;
	mul.lo.s32 	%r189, %r188, 1099087573;
	add.s32 	%r190, %r189, -638133224;
	add.s32 	%r191, %r189, 123456789;
	st.global.v2.u32 	[%rd2], {%r190, %r191};
	xor.b32  	%r192, %r189, 362436069;
	mov.b32 	%r193, -123459836;
	st.global.v2.u32 	[%rd2+8], {%r192, %r193};
	add.s32 	%r194, %r189, 5783321;
	mov.b32 	%r195, -589760388;
	st.global.v2.u32 	[%rd2+16], {%r195, %r194};
	setp.eq.s32 	%p2, %r1, 0;
	@%p2 bra 	$L__BB0_43;
	mov.b32 	%r316, 0;
	mov.u64 	%rd12, precalc_xorwow_matrix;
$L__BB0_3:
	and.b64  	%rd4, %rd17, 3;
	setp.eq.s64 	%p3, %rd4, 0;
	@%p3 bra 	$L__BB0_42;
	mul.wide.u32 	%rd11, %r316, 3200;
	add.s64 	%rd5, %rd12, %rd11;
	cvt.u32.u64 	%r3, %rd4;
	mov.b32 	%r317, 0;
$L__BB0_5:
	mov.b32 	%r330, 0;
	mov.u32 	%r331, %r330;
	mov.u32 	%r332, %r330;
	mov.u32 	%r333, %r330;
	mov.u32 	%r334, %r330;
	mov.u32 	%r323, %r330;
$L__BB0_6:
	mul.wide.u32 	%rd13, %r323, 4;
	add.s64 	%rd14, %rd2, %rd13;
	ld.global.u32 	%r11, [%rd14+4];
	shl.b32 	%r12, %r323, 5;
	mov.b32 	%r329, 0;
$L__BB0_7:
	.pragma "nounroll";
	shr.u32 	%r200, %r11, %r329;
	and.b32  	%r201, %r200, 1;
	setp.eq.b32 	%p4, %r201, 1;
	not.pred 	%p5, %p4;
	add.s32 	%r202, %r12, %r329;
	mul.lo.s32 	%r203, %r202, 5;
	mul.wide.u32 	%rd15, %r203, 4;
	add.s64 	%rd6, %rd5, %rd15;
	@%p5 bra 	$L__BB0_9;
	ld.global.u32 	%r204, [%rd6];
	xor.b32  	%r334, %r334, %r204;
	ld.global.u32 	%r205, [%rd6+4];
	xor.b32  	%r333, %r333, %r205;
	ld.global.u32 	%r206, [%rd6+8];
	xor.b32  	%r332, %r332, %r206;
	ld.global.u32 	%r207, [%rd6+12];
	xor.b32  	%r331, %r331, %r207;
	ld.global.u32 	%r208, [%rd6+16];
	xor.b32  	%r330, %r330, %r208;
$L__BB0_9:
	and.b32  	%r210, %r200, 2;
	setp.eq.s32 	%p6, %r210, 0;
	@%p6 bra 	$L__BB0_11;
	ld.global.u32 	%r211, [%rd6+20];
	xor.b32  	%r334, %r334, %r211;
	ld.global.u32 	%r212, [%rd6+24];
	xor.b32  	%r333, %r333, %r212;
	ld.global.u32 	%r213, [%rd6+28];
	xor.b32  	%r332, %r332, %r213;
	ld.global.u32 	%r214, [%rd6+32];
	xor.b32  	%r331, %r331, %r214;
	ld.global.u32 	%r215, [%rd6+36];
	xor.b32  	%r330, %r330, %r215;
$L__BB0_11:
	and.b32  	%r217, %r200, 4;
	setp.eq.s32 	%p7, %r217, 0;
	@%p7 bra 	$L__BB0_13;
	ld.global.u32 	%r218, [%rd6+40];
	xor.b32  	%r334, %r334, %r218;
	ld.global.u32 	%r219, [%rd6+44];
	xor.b32  	%r333, %r333, %r219;
	ld.global.u32 	%r220, [%rd6+48];
	xor.b32  	%r332, %r332, %r220;
	ld.global.u32 	%r221, [%rd6+52];
	xor.b32  	%r331, %r331, %r221;
	ld.global.u32 	%r222, [%rd6+56];
	xor.b32  	%r330, %r330, %r222;
$L__BB0_13:
	and.b32  	%r224, %r200, 8;
	setp.eq.s32 	%p8, %r224, 0;
	@%p8 bra 	$L__BB0_15;
	ld.global.u32 	%r225, [%rd6+60];
	xor.b32  	%r334, %r334, %r225;
	ld.global.u32 	%r226, [%rd6+64];
	xor.b32  	%r333, %r333, %r226;
	ld.global.u32 	%r227, [%rd6+68];
	xor.b32  	%r332, %r332, %r227;
	ld.global.u32 	%r228, [%rd6+72];
	xor.b32  	%r331, %r331, %r228;
	ld.global.u32 	%r229, [%rd6+76];
	xor.b32  	%r330, %r330, %r229;
$L__BB0_15:
	and.b32  	%r231, %r200, 16;
	setp.eq.s32 	%p9, %r231, 0;
	@%p9 bra 	$L__BB0_17;
	ld.global.u32 	%r232, [%rd6+80];
	xor.b32  	%r334, %r334, %r232;
	ld.global.u32 	%r233, [%rd6+84];
	xor.b32  	%r333, %r333, %r233;
	ld.global.u32 	%r234, [%rd6+88];
	xor.b32  	%r332, %r332, %r234;
	ld.global.u32 	%r235, [%rd6+92];
	xor.b32  	%r331, %r331, %r235;
	ld.global.u32 	%r236, [%rd6+96];
	xor.b32  	%r330, %r330, %r236;
$L__BB0_17:
	and.b32  	%r238, %r200, 32;
	setp.eq.s32 	%p10, %r238, 0;
	@%p10 bra 	$L__BB0_19;
	ld.global.u32 	%r239, [%rd6+100];
	xor.b32  	%r334, %r334, %r239;
	ld.global.u32 	%r240, [%rd6+104];
	xor.b32  	%r333, %r333, %r240;
	ld.global.u32 	%r241, [%rd6+108];
	xor.b32  	%r332, %r332, %r241;
	ld.global.u32 	%r242, [%rd6+112];
	xor.b32  	%r331, %r331, %r242;
	ld.global.u32 	%r243, [%rd6+116];
	xor.b32  	%r330, %r330, %r243;
$L__BB0_19:
	and.b32  	%r245, %r200, 64;
	setp.eq.s32 	%p11, %r245, 0;
	@%p11 bra 	$L__BB0_21;
	ld.global.u32 	%r246, [%rd6+120];
	xor.b32  	%r334, %r334, %r246;
	ld.global.u32 	%r247, [%rd6+124];
	xor.b32  	%r333, %r333, %r247;
	ld.global.u32 	%r248, [%rd6+128];
	xor.b32  	%r332, %r332, %r248;
	ld.global.u32 	%r249, [%rd6+132];
	xor.b32  	%r331, %r331, %r249;
	ld.global.u32 	%r250, [%rd6+136];
	xor.b32  	%r330, %r330, %r250;
$L__BB0_21:
	and.b32  	%r252, %r200, 128;
	setp.eq.s32 	%p12, %r252, 0;
	@%p12 bra 	$L__BB0_23;
	ld.global.u32 	%r253, [%rd6+140];
	xor.b32  	%r334, %r334, %r253;
	ld.global.u32 	%r254, [%rd6+144];
	xor.b32  	%r333, %r333, %r254;
	ld.global.u32 	%r255, [%rd6+148];
	xor.b32  	%r332, %r332, %r255;
	ld.global.u32 	%r256, [%rd6+152];
	xor.b32  	%r331, %r331, %r256;
	ld.global.u32 	%r257, [%rd6+156];
	xor.b32  	%r330, %r330, %r257;
$L__BB0_23:
	and.b32  	%r259, %r200, 256;
	setp.eq.s32 	%p13, %r259, 0;
	@%p13 bra 	$L__BB0_25;
	ld.global.u32 	%r260, [%rd6+160];
	xor.b32  	%r334, %r334, %r260;
	ld.global.u32 	%r261, [%rd6+164];
	xor.b32  	%r333, %r333, %r261;
	ld.global.u32 	%r262, [%rd6+168];
	xor.b32  	%r332, %r332, %r262;
	ld.global.u32 	%r263, [%rd6+172];
	xor.b32  	%r331, %r331, %r263;
	ld.global.u32 	%r264, [%rd6+176];
	xor.b32  	%r330, %r330, %r264;
$L__BB0_25:
	and.b32  	%r266, %r200, 512;
	setp.eq.s32 	%p14, %r266, 0;
	@%p14 bra 	$L__BB0_27;
	ld.global.u32 	%r267, [%rd6+180];
	xor.b32  	%r334, %r334, %r267;
	ld.global.u32 	%r268, [%rd6+184];
	xor.b32  	%r333, %r333, %r268;
	ld.global.u32 	%r269, [%rd6+188];
	xor.b32  	%r332, %r332, %r269;
	ld.global.u32 	%r270, [%rd6+192];
	xor.b32  	%r331, %r331, %r270;
	ld.global.u32 	%r271, [%rd6+196];
	xor.b32  	%r330, %r330, %r271;
$L__BB0_27:
	and.b32  	%r273, %r200, 1024;
	setp.eq.s32 	%p15, %r273, 0;
	@%p15 bra 	$L__BB0_29;
	ld.global.u32 	%r274, [%rd6+200];
	xor.b32  	%r334, %r334, %r274;
	ld.global.u32 	%r275, [%rd6+204];
	xor.b32  	%r333, %r333, %r275;
	ld.global.u32 	%r276, [%rd6+208];
	xor.b32  	%r332, %r332, %r276;
	ld.global.u32 	%r277, [%rd6+212];
	xor.b32  	%r331, %r331, %r277;
	ld.global.u32 	%r278, [%rd6+216];
	xor.b32  	%r330, %r330, %r278;
$L__BB0_29:
	and.b32  	%r280, %r200, 2048;
	setp.eq.s32 	%p16, %r280, 0;
	@%p16 bra 	$L__BB0_31;
	ld.global.u32 	%r281, [%rd6+220];
	xor.b32  	%r334, %r334, %r281;
	ld.global.u32 	%r282, [%rd6+224];
	xor.b32  	%r333, %r333, %r282;
	ld.global.u32 	%r283, [%rd6+228];
	xor.b32  	%r332, %r332, %r283;
	ld.global.u32 	%r284, [%rd6+232];
	xor.b32  	%r331, %r331, %r284;
	ld.global.u32 	%r285, [%rd6+236];
	xor.b32  	%r330, %r330, %r285;
$L__BB0_31:
	and.b32  	%r287, %r200, 4096;
	setp.eq.s32 	%p17, %r287, 0;
	@%p17 bra 	$L__BB0_33;
	ld.global.u32 	%r288, [%rd6+240];
	xor.b32  	%r334, %r334, %r288;
	ld.global.u32 	%r289, [%rd6+244];
	xor.b32  	%r333, %r333, %r289;
	ld.global.u32 	%r290, [%rd6+248];
	xor.b32  	%r332, %r332, %r290;
	ld.global.u32 	%r291, [%rd6+252];
	xor.b32  	%r331, %r331, %r291;
	ld.global.u32 	%r292, [%rd6+256];
	xor.b32  	%r330, %r330, %r292;
$L__BB0_33:
	and.b32  	%r294, %r200, 8192;
	setp.eq.s32 	%p18, %r294, 0;
	@%p18 bra 	$L__BB0_35;
	ld.global.u32 	%r295, [%rd6+260];
	xor.b32  	%r334, %r334, %r295;
	ld.global.u32 	%r296, [%rd6+264];
	xor.b32  	%r333, %r333, %r296;
	ld.global.u32 	%r297, [%rd6+268];
	xor.b32  	%r332, %r332, %r297;
	ld.global.u32 	%r298, [%rd6+272];
	xor.b32  	%r331, %r331, %r298;
	ld.global.u32 	%r299, [%rd6+276];
	xor.b32  	%r330, %r330, %r299;
$L__BB0_35:
	and.b32  	%r301, %r200, 16384;
	setp.eq.s32 	%p19, %r301, 0;
	@%p19 bra 	$L__BB0_37;
	ld.global.u32 	%r302, [%rd6+280];
	xor.b32  	%r334, %r334, %r302;
	ld.global.u32 	%r303, [%rd6+284];
	xor.b32  	%r333, %r333, %r303;
	ld.global.u32 	%r304, [%rd6+288];
	xor.b32  	%r332, %r332, %r304;
	ld.global.u32 	%r305, [%rd6+292];
	xor.b32  	%r331, %r331, %r305;
	ld.global.u32 	%r306, [%rd6+296];
	xor.b32  	%r330, %r330, %r306;
$L__BB0_37:
	and.b32  	%r308, %r200, 32768;
	setp.eq.s32 	%p20, %r308, 0;
	@%p20 bra 	$L__BB0_39;
	ld.global.u32 	%r309, [%rd6+300];
	xor.b32  	%r334, %r334, %r309;
	ld.global.u32 	%r310, [%rd6+304];
	xor.b32  	%r333, %r333, %r310;
	ld.global.u32 	%r311, [%rd6+308];
	xor.b32  	%r332, %r332, %r311;
	ld.global.u32 	%r312, [%rd6+312];
	xor.b32  	%r331, %r331, %r312;
	ld.global.u32 	%r313, [%rd6+316];
	xor.b32  	%r330, %r330, %r313;
$L__BB0_39:
	add.s32 	%r329, %r329, 16;
	setp.ne.s32 	%p21, %r329, 32;
	@%p21 bra 	$L__BB0_7;
	mad.lo.s32 	%r314, %r323, -31, %r12;
	add.s32 	%r323, %r314, 1;
	setp.ne.s32 	%p22, %r323, 5;
	@%p22 bra 	$L__BB0_6;
	st.global.u32 	[%rd2+4], %r334;
	st.global.u32 	[%rd2+8], %r333;
	st.global.u32 	[%rd2+12], %r332;
	st.global.u32 	[%rd2+16], %r331;
	st.global.u32 	[%rd2+20], %r330;
	add.s32 	%r317, %r317, 1;
	setp.lt.u32 	%p23, %r317, %r3;
	@%p23 bra 	$L__BB0_5;
$L__BB0_42:
	shr.u64 	%rd7, %rd17, 2;
	add.s32 	%r316, %r316, 1;
	setp.gt.u64 	%p24, %rd17, 3;
	mov.u64 	%rd17, %rd7;
	@%p24 bra 	$L__BB0_3;
$L__BB0_43:
	mov.b32 	%r315, 0;
	st.global.v2.u32 	[%rd2+24], {%r315, %r315};
	st.global.u32 	[%rd2+32], %r315;
	mov.b64 	%rd16, 0;
	st.global.u64 	[%rd2+40], %rd16;
$L__BB0_44:
	ret;

}
	// .globl	_Z6runSimiP17curandStateXORWOWP16stochasticNeuronffPi
.visible .entry _Z6runSimiP17curandStateXORWOWP16stochasticNeuronffPi(
	.param .u32 _Z6runSimiP17curandStateXORWOWP16stochasticNeuronffPi_param_0,
	.param .u64 .ptr .align 1 _Z6runSimiP17curandStateXORWOWP16stochasticNeuronffPi_param_1,
	.param .u64 .ptr .align 1 _Z6runSimiP17curandStateXORWOWP16stochasticNeuronffPi_param_2,
	.param .f32 _Z6runSimiP17curandStateXORWOWP16stochasticNeuronffPi_param_3,
	.param .f32 _Z6runSimiP17curandStateXORWOWP16stochasticNeuronffPi_param_4,
	.param .u64 .ptr .align 1 _Z6runSimiP17curandStateXORWOWP16stochasticNeuronffPi_param_5
)
{
	.reg .pred 	%p<7>;
	.reg .b32 	%r<33>;
	.reg .b32 	%f<61>;
	.reg .b64 	%rd<13>;

	ld.param.u32 	%r4, [_Z6runSimiP17curandStateXORWOWP16stochasticNeuronffPi_param_0];
	ld.param.u64 	%rd3, [_Z6runSimiP17curandStateXORWOWP16stochasticNeuronffPi_param_1];
	ld.param.u64 	%rd4, [_Z6runSimiP17curandStateXORWOWP16stochasticNeuronffPi_param_2];
	ld.param.f32 	%f1, [_Z6runSimiP17curandStateXORWOWP16stochasticNeuronffPi_param_3];
	ld.param.f32 	%f2, [_Z6runSimiP17curandStateXORWOWP16stochasticNeuronffPi_param_4];
	ld.param.u64 	%rd5, [_Z6runSimiP17curandStateXORWOWP16stochasticNeuronffPi_param_5];
	mov.u32 	%r5, %tid.x;
	mov.u32 	%r6, %ntid.x;
	mov.u32 	%r7, %ctaid.x;
	mad.lo.s32 	%r1, %r6, %r7, %r5;
	setp.ge.s32 	%p1, %r1, %r4;
	@%p1 bra 	$L__BB1_5;
	cvta.to.global.u64 	%rd6, %rd4;
	cvta.to.global.u64 	%rd7, %rd3;
	mul.wide.s32 	%rd8, %r1, 48;
	add.s64 	%rd1, %rd7, %rd8;
	mul.wide.s32 	%rd9, %r1, 40;
	add.s64 	%rd2, %rd6, %rd9;
	ld.global.f32 	%f3, [%rd2+4];
	ld.global.f32 	%f4, [%rd2];
	add.f32 	%f5, %f3, %f4;
	st.global.f32 	[%rd2], %f5;
	mov.b32 	%r32, 0;
	st.global.u32 	[%rd2+36], %r32;
	ld.global.f32 	%f6, [%rd2+20];
	ld.global.f32 	%f7, [%rd2+24];
	sub.f32 	%f8, %f7, %f1;
	ld.global.f32 	%f9, [%rd2+28];
	sub.f32 	%f10, %f9, %f2;
	mul.f32 	%f11, %f10, %f10;
	fma.rn.f32 	%f12, %f8, %f8, %f11;
	neg.f32 	%f13, %f12;
	ld.global.f32 	%f14, [%rd2+32];
	mul.f32 	%f15, %f14, %f13;
	fma.rn.f32 	%f16, %f15, 0f3BBB989D, 0f3F000000;
	cvt.sat.f32.f32 	%f17, %f16;
	mov.f32 	%f18, 0f4B400001;
	mov.f32 	%f19, 0f437C0000;
	fma.rm.f32 	%f20, %f17, %f19, %f18;
	add.f32 	%f21, %f20, 0fCB40007F;
	neg.f32 	%f22, %f21;
	fma.rn.f32 	%f23, %f15, 0f3FB8AA3B, %f22;
	fma.rn.f32 	%f24, %f15, 0f32A57060, %f23;
	mov.b32 	%r9, %f20;
	shl.b32 	%r10, %r9, 23;
	mov.b32 	%f25, %r10;
	ex2.approx.ftz.f32 	%f26, %f24;
	mul.f32 	%f27, %f26, %f25;
	mul.f32 	%f28, %f6, %f27;
	st.global.f32 	[%rd2+16], %f28;
	ld.global.f32 	%f29, [%rd2+8];
	setp.geu.f32 	%p2, %f29, %f5;
	@%p2 bra 	$L__BB1_4;
$L__BB1_2:
	ld.global.u32 	%r11, [%rd2+36];
	add.s32 	%r12, %r11, 1;
	st.global.u32 	[%rd2+36], %r12;
	ld.global.v2.u32 	{%r13, %r14}, [%rd1];
	shr.u32 	%r15, %r14, 2;
	xor.b32  	%r16, %r15, %r14;
	ld.global.v2.u32 	{%r17, %r18}, [%rd1+8];
	ld.global.v2.u32 	{%r19, %r20}, [%rd1+16];
	st.global.v2.u32 	[%rd1+8], {%r18, %r19};
	shl.b32 	%r21, %r20, 4;
	shl.b32 	%r22, %r16, 1;
	xor.b32  	%r23, %r22, %r21;
	xor.b32  	%r24, %r23, %r16;
	xor.b32  	%r25, %r24, %r20;
	st.global.v2.u32 	[%rd1+16], {%r20, %r25};
	add.s32 	%r26, %r13, 362437;
	st.global.v2.u32 	[%rd1], {%r26, %r17};
	add.s32 	%r27, %r25, %r26;
	cvt.rn.f32.u32 	%f30, %r27;
	fma.rn.f32 	%f31, %f30, 0f2F800000, 0f2F000000;
	st.global.f32 	[%rd2+12], %f31;
	ld.global.f32 	%f32, [%rd2+16];
	mov.f32 	%f33, 0fBF800000;
	div.rn.f32 	%f34, %f33, %f32;
	mov.f32 	%f35, 0f3F800000;
	sub.f32 	%f36, %f35, %f31;
	setp.lt.f32 	%p3, %f36, 0f00800000;
	mul.f32 	%f37, %f36, 0f4B000000;
	selp.f32 	%f38, %f37, %f36, %p3;
	selp.f32 	%f39, 0fC1B80000, 0f00000000, %p3;
	mov.b32 	%r28, %f38;
	add.s32 	%r29, %r28, -1059760811;
	and.b32  	%r30, %r29, -8388608;
	sub.s32 	%r31, %r28, %r30;
	mov.b32 	%f40, %r31;
	cvt.rn.f32.s32 	%f41, %r30;
	fma.rn.f32 	%f42, %f41, 0f34000000, %f39;
	add.f32 	%f43, %f40, 0fBF800000;
	fma.rn.f32 	%f44, %f43, 0fBE055027, 0f3E1039F6;
	fma.rn.f32 	%f45, %f44, %f43, 0fBDF8CDCC;
	fma.rn.f32 	%f46, %f45, %f43, 0f3E0F2955;
	fma.rn.f32 	%f47, %f46, %f43, 0fBE2AD8B9;
	fma.rn.f32 	%f48, %f47, %f43, 0f3E4CED0B;
	fma.rn.f32 	%f49, %f48, %f43, 0fBE7FFF22;
	fma.rn.f32 	%f50, %f49, %f43, 0f3EAAAA78;
	fma.rn.f32 	%f51, %f50, %f43, 0fBF000000;
	mul.f32 	%f52, %f43, %f51;
	fma.rn.f32 	%f53, %f52, %f43, %f43;
	fma.rn.f32 	%f54, %f42, 0f3F317218, %f53;
	setp.gt.u32 	%p4, %r28, 2139095039;
	fma.rn.f32 	%f55, %f38, 0f7F800000, 0f7F800000;
	selp.f32 	%f56, %f55, %f54, %p4;
	setp.eq.f32 	%p5, %f38, 0f00000000;
	selp.f32 	%f57, 0fFF800000, %f56, %p5;
	ld.global.f32 	%f58, [%rd2+8];
	fma.rn.f32 	%f59, %f34, %f57, %f58;
	st.global.f32 	[%rd2+8], %f59;
	ld.global.f32 	%f60, [%rd2];
	setp.lt.f32 	%p6, %f59, %f60;
	@%p6 bra 	$L__BB1_2;
	ld.global.u32 	%r32, [%rd2+36];
$L__BB1_4:
	cvta.to.global.u64 	%rd10, %rd5;
	mul.wide.s32 	%rd11, %r1, 4;
	add.s64 	%rd12, %rd10, %rd11;
	st.global.u32 	[%rd12], %r32;
$L__BB1_5:
	ret;

}


// ===== COMPILED SASS (sm_100) =====

	.target	sm_100

	.elftype	@"ET_EXEC"


//--------------------- .note.nv.tkinfo           --------------------------
	.section	.note.nv.tkinfo,"",@"SHT_NOTE"
	.sectionflags	@"SHF_NOTE_NV_TKINFO"
	.tkinfo
        /*0018*/ 	.word	0x00000002
        /*0030*/ 	.string	""
        /*0030*/ 	.string	"ptxas"
        /*0030*/ 	.string	"Cuda compilation tools, release 13.0, V13.0.88"
        /*0030*/ 	.string	"Build cuda_13.0.r13.0/compiler.36424714_0"
        /*0030*/ 	.string	"-arch sm_100 -m 64 "



//--------------------- .note.nv.cuinfo           --------------------------
	.section	.note.nv.cuinfo,"",@"SHT_NOTE"
	.sectionflags	@"SHF_NOTE_NV_CUINFO"
        /*0018*/ 	.short	0x0002
        /*001a*/ 	.short	0x0064
        /*001c*/ 	.short	0x0082
	.zero		2


//--------------------- .nv.info                  --------------------------
	.section	.nv.info,"",@"SHT_CUDA_INFO"
	.align	4


	//----- nvinfo : EIATTR_REGCOUNT
	.align		4
        /*0000*/ 	.byte	0x04, 0x2f
        /*0002*/ 	.short	(.L_10 - .L_9)
	.align		4
.L_9:
        /*0004*/ 	.word	index@(_Z10curandINITiP17curandStateXORWOWj)
        /*0008*/ 	.word	0x0000001f


	//----- nvinfo : EIATTR_FRAME_SIZE
	.align		4
.L_10:
        /*000c*/ 	.byte	0x04, 0x11
        /*000e*/ 	.short	(.L_12 - .L_11)
	.align		4
.L_11:
        /*0010*/ 	.word	index@(_Z10curandINITiP17curandStateXORWOWj)
        /*0014*/ 	.word	0x00000000


	//----- nvinfo : EIATTR_REGCOUNT
	.align		4
.L_12:
        /*0018*/ 	.byte	0x04, 0x2f
        /*001a*/ 	.short	(.L_14 - .L_13)
	.align		4
.L_13:
        /*001c*/ 	.word	index@(_Z6runSimiP17curandStateXORWOWP16stochasticNeuronffPi)
        /*0020*/ 	.word	0x00000016


	//----- nvinfo : EIATTR_FRAME_SIZE
	.align		4
.L_14:
        /*0024*/ 	.byte	0x04, 0x11
        /*0026*/ 	.short	(.L_16 - .L_15)
	.align		4
.L_15:
        /*0028*/ 	.word	index@($__internal_0_$__cuda_sm3x_div_rn_noftz_f32_slowpath)
        /*002c*/ 	.word	0x00000000


	//----- nvinfo : EIATTR_FRAME_SIZE
	.align		4
.L_16:
        /*0030*/ 	.byte	0x04, 0x11
        /*0032*/ 	.short	(.L_18 - .L_17)
	.align		4
.L_17:
        /*0034*/ 	.word	index@(_Z6runSimiP17curandStateXORWOWP16stochasticNeuronffPi)
        /*0038*/ 	.word	0x00000000


	//----- nvinfo : EIATTR_MIN_STACK_SIZE
	.align		4
.L_18:
        /*003c*/ 	.byte	0x04, 0x12
        /*003e*/ 	.short	(.L_20 - .L_19)
	.align		4
.L_19:
        /*0040*/ 	.word	index@(_Z6runSimiP17curandStateXORWOWP16stochasticNeuronffPi)
        /*0044*/ 	.word	0x00000000


	//----- nvinfo : EIATTR_MIN_STACK_SIZE
	.align		4
.L_20:
        /*0048*/ 	.byte	0x04, 0x12
        /*004a*/ 	.short	(.L_22 - .L_21)
	.align		4
.L_21:
        /*004c*/ 	.word	index@(_Z10curandINITiP17curandStateXORWOWj)
        /*0050*/ 	.word	0x00000000
.L_22:


//--------------------- .nv.compat                --------------------------
	.section	.nv.compat,"",@"SHT_CUDA_COMPAT_INFO"
	.align	4
        /*0000*/ 	.byte	0x02, 0x09, 0x00, 0x00, 0x02, 0x02, 0x01, 0x00, 0x02, 0x05, 0x05, 0x00, 0x03, 0x07, 0x01, 0x01
        /*0010*/ 	.byte	0x02, 0x03, 0x00, 0x00, 0x02, 0x06, 0x01, 0x00, 0x04, 0x0b, 0x08, 0x00, 0x01, 0x00, 0x00, 0x00
        /*0020*/ 	.byte	0x00, 0x00, 0x00, 0x00


//--------------------- .nv.info._Z6runSimiP17curandStateXORWOWP16stochasticNeuronffPi --------------------------
	.section	.nv.info._Z6runSimiP17curandStateXORWOWP16stochasticNeuronffPi,"",@"SHT_CUDA_INFO"
	.sectionflags	@""
	.align	4


	//----- nvinfo : EIATTR_CUDA_API_VERSION
	.align		4
        /*0000*/ 	.byte	0x04, 0x37
        /*0002*/ 	.short	(.L_24 - .L_23)
.L_23:
        /*0004*/ 	.word	0x00000082


	//----- nvinfo : EIATTR_KPARAM_INFO
	.align		4
.L_24:
        /*0008*/ 	.byte	0x04, 0x17
        /*000a*/ 	.short	(.L_26 - .L_25)
.L_25:
        /*000c*/ 	.word	0x00000000
        /*0010*/ 	.short	0x0005
        /*0012*/ 	.short	0x0020
        /*0014*/ 	.byte	0x00, 0xf5, 0x21, 0x00


	//----- nvinfo : EIATTR_KPARAM_INFO
	.align		4
.L_26:
        /*0018*/ 	.byte	0x04, 0x17
        /*001a*/ 	.short	(.L_28 - .L_27)
.L_27:
        /*001c*/ 	.word	0x00000000
        /*0020*/ 	.short	0x0004
        /*0022*/ 	.short	0x001c
        /*0024*/ 	.byte	0x00, 0xf0, 0x11, 0x00


	//----- nvinfo : EIATTR_KPARAM_INFO
	.align		4
.L_28:
        /*0028*/ 	.byte	0x04, 0x17
        /*002a*/ 	.short	(.L_30 - .L_29)
.L_29:
        /*002c*/ 	.word	0x00000000
        /*0030*/ 	.short	0x0003
        /*0032*/ 	.short	0x0018
        /*0034*/ 	.byte	0x00, 0xf0, 0x11, 0x00


	//----- nvinfo : EIATTR_KPARAM_INFO
	.align		4
.L_30:
        /*0038*/ 	.byte	0x04, 0x17
        /*003a*/ 	.short	(.L_32 - .L_31)
.L_31:
        /*003c*/ 	.word	0x00000000
        /*0040*/ 	.short	0x0002
        /*0042*/ 	.short	0x0010
        /*0044*/ 	.byte	0x00, 0xf5, 0x21, 0x00


	//----- nvinfo : EIATTR_KPARAM_INFO
	.align		4
.L_32:
        /*0048*/ 	.byte	0x04, 0x17
        /*004a*/ 	.short	(.L_34 - .L_33)
.L_33:
        /*004c*/ 	.word	0x00000000
        /*0050*/ 	.short	0x0001
        /*0052*/ 	.short	0x0008
        /*0054*/ 	.byte	0x00, 0xf5, 0x21, 0x00


	//----- nvinfo : EIATTR_KPARAM_INFO
	.align		4
.L_34:
        /*0058*/ 	.byte	0x04, 0x17
        /*005a*/ 	.short	(.L_36 - .L_35)
.L_35:
        /*005c*/ 	.word	0x00000000
        /*0060*/ 	.short	0x0000
        /*0062*/ 	.short	0x0000
        /*0064*/ 	.byte	0x00, 0xf0, 0x11, 0x00


	//----- nvinfo : EIATTR_SPARSE_MMA_MASK
	.align		4
.L_36:
        /*0068*/ 	.byte	0x03, 0x50
        /*006a*/ 	.short	0x0000


	//----- nvinfo : EIATTR_MAXREG_COUNT
	.align		4
        /*006c*/ 	.byte	0x03, 0x1b
        /*006e*/ 	.short	0x00ff


	//----- nvinfo : EIATTR_MERCURY_ISA_VERSION
	.align		4
        /*0070*/ 	.byte	0x03, 0x5f
        /*0072*/ 	.short	0x0101


	//----- nvinfo : EIATTR_VRC_CTA_INIT_COUNT
	.align		4
        /*0074*/ 	.byte	0x02, 0x4a
	.zero		1
	.zero		1


	//----- nvinfo : EIATTR_EXIT_INSTR_OFFSETS
	.align		4
        /*0078*/ 	.byte	0x04, 0x1c
        /*007a*/ 	.short	(.L_38 - .L_37)


	//   ....[0]....
.L_37:
        /*007c*/ 	.word	0x00000070


	//   ....[1]....
        /*0080*/ 	.word	0x000007e0


	//----- nvinfo : EIATTR_CRS_STACK_SIZE
	.align		4
.L_38:
        /*0084*/ 	.byte	0x04, 0x1e
        /*0086*/ 	.short	(.L_40 - .L_39)
.L_39:
        /*0088*/ 	.word	0x00000000


	//----- nvinfo : EIATTR_CBANK_PARAM_SIZE
	.align		4
.L_40:
        /*008c*/ 	.byte	0x03, 0x19
        /*008e*/ 	.short	0x0028


	//----- nvinfo : EIATTR_PARAM_CBANK
	.align		4
        /*0090*/ 	.byte	0x04, 0x0a
        /*0092*/ 	.short	(.L_42 - .L_41)
	.align		4
.L_41:
        /*0094*/ 	.word	index@(.nv.constant0._Z6runSimiP17curandStateXORWOWP16stochasticNeuronffPi)
        /*0098*/ 	.short	0x0380
        /*009a*/ 	.short	0x0028


	//----- nvinfo : EIATTR_SW_WAR
	.align		4
.L_42:
        /*009c*/ 	.byte	0x04, 0x36
        /*009e*/ 	.short	(.L_44 - .L_43)
.L_43:
        /*00a0*/ 	.word	0x00000008
.L_44:


//--------------------- .nv.info._Z10curandINITiP17curandStateXORWOWj --------------------------
	.section	.nv.info._Z10curandINITiP17curandStateXORWOWj,"",@"SHT_CUDA_INFO"
	.sectionflags	@""
	.align	4


	//----- nvinfo : EIATTR_CUDA_API_VERSION
	.align		4
        /*0000*/ 	.byte	0x04, 0x37
        /*0002*/ 	.short	(.L_46 - .L_45)
.L_45:
        /*0004*/ 	.word	0x00000082


	//----- nvinfo : EIATTR_KPARAM_INFO
	.align		4
.L_46:
        /*0008*/ 	.byte	0x04, 0x17
        /*000a*/ 	.short	(.L_48 - .L_47)
.L_47:
        /*000c*/ 	.word	0x00000000
        /*0010*/ 	.short	0x0002
        /*0012*/ 	.short	0x0010
        /*0014*/ 	.byte	0x00, 0xf0, 0x11, 0x00


	//----- nvinfo : EIATTR_KPARAM_INFO
	.align		4
.L_48:
        /*0018*/ 	.byte	0x04, 0x17
        /*001a*/ 	.short	(.L_50 - .L_49)
.L_49:
        /*001c*/ 	.word	0x00000000
        /*0020*/ 	.short	0x0001
        /*0022*/ 	.short	0x0008
        /*0024*/ 	.byte	0x00, 0xf5, 0x21, 0x00


	//----- nvinfo : EIATTR_KPARAM_INFO
	.align		4
.L_50:
        /*0028*/ 	.byte	0x04, 0x17
        /*002a*/ 	.short	(.L_52 - .L_51)
.L_51:
        /*002c*/ 	.word	0x00000000
        /*0030*/ 	.short	0x0000
        /*0032*/ 	.short	0x0000
        /*0034*/ 	.byte	0x00, 0xf0, 0x11, 0x00


	//----- nvinfo : EIATTR_SPARSE_MMA_MASK
	.align		4
.L_52:
        /*0038*/ 	.byte	0x03, 0x50
        /*003a*/ 	.short	0x0000


	//----- nvinfo : EIATTR_MAXREG_COUNT
	.align		4
        /*003c*/ 	.byte	0x03, 0x1b
        /*003e*/ 	.short	0x00ff


	//----- nvinfo : EIATTR_MERCURY_ISA_VERSION
	.align		4
        /*0040*/ 	.byte	0x03, 0x5f
        /*0042*/ 	.short	0x0101


	//----- nvinfo : EIATTR_VRC_CTA_INIT_COUNT
	.align		4
        /*0044*/ 	.byte	0x02, 0x4a
	.zero		1
	.zero		1


	//----- nvinfo : EIATTR_EXIT_INSTR_OFFSETS
	.align		4
        /*0048*/ 	.byte	0x04, 0x1c
        /*004a*/ 	.short	(.L_54 - .L_53)


	//   ....[0]....
.L_53:
        /*004c*/ 	.word	0x00000070


	//   ....[1]....
        /*0050*/ 	.word	0x00000ee0


	//----- nvinfo : EIATTR_CRS_STACK_SIZE
	.align		4
.L_54:
        /*0054*/ 	.byte	0x04, 0x1e
        /*0056*/ 	.short	(.L_56 - .L_55)
.L_55:
        /*0058*/ 	.word	0x00000000


	//----- nvinfo : EIATTR_CBANK_PARAM_SIZE
	.align		4
.L_56:
        /*005c*/ 	.byte	0x03, 0x19
        /*005e*/ 	.short	0x0014


	//----- nvinfo : EIATTR_PARAM_CBANK
	.align		4
        /*0060*/ 	.byte	0x04, 0x0a
        /*0062*/ 	.short	(.L_58 - .L_57)
	.align		4
.L_57:
        /*0064*/ 	.word	index@(.nv.constant0._Z10curandINITiP17curandStateXORWOWj)
        /*0068*/ 	.short	0x0380
        /*006a*/ 	.short	0x0014


	//----- nvinfo : EIATTR_SW_WAR
	.align		4
.L_58:
        /*006c*/ 	.byte	0x04, 0x36
        /*006e*/ 	.short	(.L_60 - .L_59)
.L_59:
        /*0070*/ 	.word	0x00000008
.L_60:


//--------------------- .nv.callgraph             --------------------------
	.section	.nv.callgraph,"",@"SHT_CUDA_CALLGRAPH"
	.align	4
	.sectionentsize	8
	.align		4
        /*0000*/ 	.word	0x00000000
	.align		4
        /*0004*/ 	.word	0xffffffff
	.align		4
        /*0008*/ 	.word	0x00000000
	.align		4
        /*000c*/ 	.word	0xfffffffe
	.align		4
        /*0010*/ 	.word	0x00000000
	.align		4
        /*0014*/ 	.word	0xfffffffd
	.align		4
        /*0018*/ 	.word	0x00000000
	.align		4
        /*001c*/ 	.word	0xfffffffc


//--------------------- .nv.constant4             --------------------------
	.section	.nv.constant4,"a",@progbits
	.align	8
	.align		8
.nv.constant4:
        /*0000*/ 	.dword	precalc_xorwow_matrix
	.align		8
        /*0008*/ 	.dword	precalc_xorwow_offset_matrix
	.align		8
        /*0010*/ 	.dword	mrg32k3aM1
	.align		8
        /*0018*/ 	.dword	mrg32k3aM2
	.align		8
        /*0020*/ 	.dword	mrg32k3aM1SubSeq
	.align		8
        /*0028*/ 	.dword	mrg32k3aM2SubSeq
	.align		8
        /*0030*/ 	.dword	mrg32k3aM1Seq
	.align		8
        /*0038*/ 	.dword	mrg32k3aM2Seq


//--------------------- .nv.constant3             --------------------------
	.section	.nv.constant3,"a",@progbits
	.align	8
.nv.constant3:
	.type		__cr_lgamma_table,@object
	.size		__cr_lgamma_table,(.L_8 - __cr_lgamma_table)
__cr_lgamma_table:
        /*0000*/ 	.byte	0x00, 0x00, 0x00, 0x00, 0x00, 0x00, 0x00, 0x00, 0x00, 0x00, 0x00, 0x00, 0x00, 0x00, 0x00, 0x00
        /*0010*/ 	.byte	0xef, 0x39, 0xfa, 0xfe, 0x42, 0x2e, 0xe6, 0x3f, 0x02, 0x20, 0x2a, 0xfa, 0x0b, 0xab, 0xfc, 0x3f
        /*0020*/ 	.byte	0xf9, 0x2c, 0x92, 0x7c, 0xa7, 0x6c, 0x09, 0x40, 0xc9, 0x79, 0x44, 0x3c, 0x64, 0x26, 0x13, 0x40
        /*0030*/ 	.byte	0xca, 0x01, 0xcf, 0x3a, 0x27, 0x51, 0x1a, 0x40, 0x30, 0xcc, 0x2d, 0xf3, 0xe1, 0x0c, 0x21, 0x40
        /*0040*/ 	.byte	0x0d, 0xb7, 0xfc, 0x82, 0x8e, 0x35, 0x25, 0x40
.L_8:


//--------------------- .text._Z6runSimiP17curandStateXORWOWP16stochasticNeuronffPi --------------------------
	.section	.text._Z6runSimiP17curandStateXORWOWP16stochasticNeuronffPi,"ax",@progbits
	.align	128
        .global         _Z6runSimiP17curandStateXORWOWP16stochasticNeuronffPi
        .type           _Z6runSimiP17curandStateXORWOWP16stochasticNeuronffPi,@function
        .size           _Z6runSimiP17curandStateXORWOWP16stochasticNeuronffPi,(.L_x_28 - _Z6runSimiP17curandStateXORWOWP16stochasticNeuronffPi)
        .other          _Z6runSimiP17curandStateXORWOWP16stochasticNeuronffPi,@"STO_CUDA_ENTRY STV_DEFAULT"
_Z6runSimiP17curandStateXORWOWP16stochasticNeuronffPi:
.text._Z6runSimiP17curandStateXORWOWP16stochasticNeuronffPi:
[----:B------:R-:W-:Y:S01]  /*0000*/  LDC R1, c[0x0][0x37c] ;  /* 0x0000df00ff017b82 */ /* 0x000fe20000000800 */
[----:B------:R-:W0:Y:S01]  /*0010*/  S2R R4, SR_TID.X ;  /* 0x0000000000047919 */ /* 0x000e220000002100 */
[----:B------:R-:W0:Y:S01]  /*0020*/  LDCU UR4, c[0x0][0x360] ;  /* 0x00006c00ff0477ac */ /* 0x000e220008000800 */
[----:B------:R-:W0:Y:S01]  /*0030*/  S2R R3, SR_CTAID.X ;  /* 0x0000000000037919 */ /* 0x000e220000002500 */
[----:B------:R-:W1:Y:S01]  /*0040*/  LDCU UR5, c[0x0][0x380] ;  /* 0x00007000ff0577ac */ /* 0x000e620008000800 */
[----:B0-----:R-:W-:-:S05]  /*0050*/  IMAD R4, R3, UR4, R4 ;  /* 0x0000000403047c24 */ /* 0x001fca000f8e0204 */
[----:B-1----:R-:W-:-:S13]  /*0060*/  ISETP.GE.AND P0, PT, R4, UR5, PT ;  /* 0x0000000504007c0c */ /* 0x002fda000bf06270 */
[----:B------:R-:W-:Y:S05]  /*0070*/  @P0 EXIT ;  /* 0x000000000000094d */ /* 0x000fea0003800000 */
[----:B------:R-:W0:Y:S01]  /*0080*/  LDC.64 R2, c[0x0][0x390] ;  /* 0x0000e400ff027b82 */ /* 0x000e220000000a00 */
[----:B------:R-:W1:Y:S01]  /*0090*/  LDCU.64 UR4, c[0x0][0x358] ;  /* 0x00006b00ff0477ac */ /* 0x000e620008000a00 */
[----:B------:R-:W2:Y:S01]  /*00a0*/  LDCU.64 UR6, c[0x0][0x398] ;  /* 0x00007300ff0677ac */ /* 0x000ea20008000a00 */
[----:B0-----:R-:W-:-:S05]  /*00b0*/  IMAD.WIDE R2, R4, 0x28, R2 ;  /* 0x0000002804027825 */ /* 0x001fca00078e0202 */
[----:B-1----:R-:W2:Y:S04]  /*00c0*/  LDG.E R8, desc[UR4][R2.64+0x1c] ;  /* 0x00001c0402087981 */ /* 0x002ea8000c1e1900 */
[----:B------:R-:W3:Y:S04]  /*00d0*/  LDG.E R7, desc[UR4][R2.64+0x18] ;  /* 0x0000180402077981 */ /* 0x000ee8000c1e1900 */
[----:B------:R-:W4:Y:S04]  /*00e0*/  LDG.E R9, desc[UR4][R2.64+0x20] ;  /* 0x0000200402097981 */ /* 0x000f28000c1e1900 */
[----:B------:R-:W5:Y:S04]  /*00f0*/  LDG.E R6, desc[UR4][R2.64+0x14] ;  /* 0x0000140402067981 */ /* 0x000f68000c1e1900 */
[----:B------:R-:W5:Y:S04]  /*0100*/  LDG.E R0, desc[UR4][R2.64+0x4] ;  /* 0x0000040402007981 */ /* 0x000f68000c1e1900 */
[----:B------:R-:W5:Y:S04]  /*0110*/  LDG.E R5, desc[UR4][R2.64] ;  /* 0x0000000402057981 */ /* 0x000f68000c1e1900 */
[----:B------:R-:W5:Y:S01]  /*0120*/  LDG.E R10, desc[UR4][R2.64+0x8] ;  /* 0x00000804020a7981 */ /* 0x000f62000c1e1900 */
[----:B------:R-:W-:Y:S01]  /*0130*/  IMAD.MOV.U32 R12, RZ, RZ, 0x437c0000 ;  /* 0x437c0000ff0c7424 */ /* 0x000fe200078e00ff */
[----:B------:R-:W-:Y:S01]  /*0140*/  BSSY.RECONVERGENT B3, `(.L_x_0) ;  /* 0x0000066000037945 */ /* 0x000fe20003800200 */
[----:B------:R-:W-:Y:S01]  /*0150*/  IMAD.MOV.U32 R11, RZ, RZ, RZ ;  /* 0x000000ffff0b7224 */ /* 0x000fe200078e00ff */
[----:B------:R0:W-:Y:S01]  /*0160*/  STG.E desc[UR4][R2.64+0x24], RZ ;  /* 0x000024ff02007986 */ /* 0x0001e2000c101904 */
[----:B--2---:R-:W-:Y:S01]  /*0170*/  FADD R8, R8, -UR7 ;  /* 0x8000000708087e21 */ /* 0x004fe20008000000 */
[----:B---3--:R-:W-:-:S03]  /*0180*/  FADD R7, R7, -UR6 ;  /* 0x8000000607077e21 */ /* 0x008fc60008000000 */
[----:B------:R-:W-:-:S04]  /*0190*/  FMUL R8, R8, R8 ;  /* 0x0000000808087220 */ /* 0x000fc80000400000 */
[----:B------:R-:W-:Y:S01]  /*01a0*/  FFMA R8, R7, R7, R8 ;  /* 0x0000000707087223 */ /* 0x000fe20000000008 */
[----:B------:R-:W-:-:S03]  /*01b0*/  IMAD.MOV.U32 R7, RZ, RZ, 0x3bbb989d ;  /* 0x3bbb989dff077424 */ /* 0x000fc600078e00ff */
[----:B----4-:R-:W-:-:S04]  /*01c0*/  FMUL R8, R8, -R9 ;  /* 0x8000000908087220 */ /* 0x010fc80000400000 */
[----:B------:R-:W-:Y:S01]  /*01d0*/  FFMA.SAT R7, R8, R7, 0.5 ;  /* 0x3f00000008077423 */ /* 0x000fe20000002007 */
[----:B-----5:R-:W-:-:S03]  /*01e0*/  FADD R5, R0, R5 ;  /* 0x0000000500057221 */ /* 0x020fc60000000000 */
[----:B------:R-:W-:-:S04]  /*01f0*/  FFMA.RM R7, R7, R12, 12582913 ;  /* 0x4b40000107077423 */ /* 0x000fc8000000400c */
[C---:B------:R-:W-:Y:S01]  /*0200*/  FADD R9, R7.reuse, -12583039 ;  /* 0xcb40007f07097421 */ /* 0x040fe20000000000 */
[----:B------:R-:W-:Y:S01]  /*0210*/  SHF.L.U32 R7, R7, 0x17, RZ ;  /* 0x0000001707077819 */ /* 0x000fe200000006ff */
[----:B------:R0:W-:Y:S01]  /*0220*/  STG.E desc[UR4][R2.64], R5 ;  /* 0x0000000502007986 */ /* 0x0001e2000c101904 */
[----:B------:R-:W-:Y:S01]  /*0230*/  FSETP.GEU.AND P0, PT, R10, R5, PT ;  /* 0x000000050a00720b */ /* 0x000fe20003f0e000 */
[----:B------:R-:W-:-:S04]  /*0240*/  FFMA R9, R8, 1.4426950216293334961, -R9 ;  /* 0x3fb8aa3b08097823 */ /* 0x000fc80000000809 */
[----:B------:R-:W-:-:S04]  /*0250*/  FFMA R9, R8, 1.925963033500011079e-08, R9 ;  /* 0x32a5706008097823 */ /* 0x000fc80000000009 */
[----:B------:R-:W1:Y:S02]  /*0260*/  MUFU.EX2 R8, R9 ;  /* 0x0000000900087308 */ /* 0x000e640000000800 */
[----:B-1----:R-:W-:-:S04]  /*0270*/  FMUL R7, R7, R8 ;  /* 0x0000000807077220 */ /* 0x002fc80000400000 */
[----:B------:R-:W-:-:S05]  /*0280*/  FMUL R7, R6, R7 ;  /* 0x0000000706077220 */ /* 0x000fca0000400000 */
[----:B------:R0:W-:Y:S01]  /*0290*/  STG.E desc[UR4][R2.64+0x10], R7 ;  /* 0x0000100702007986 */ /* 0x0001e2000c101904 */
[----:B------:R-:W-:Y:S05]  /*02a0*/  @P0 BRA `(.L_x_1) ;  /* 0x00000004003c0947 */ /* 0x000fea0003800000 */
[----:B0-----:R-:W0:Y:S01]  /*02b0*/  LDC.64 R6, c[0x0][0x388] ;  /* 0x0000e200ff067b82 */ /* 0x001e220000000a00 */
[----:B------:R-:W-:Y:S01]  /*02c0*/  BSSY.RECONVERGENT B2, `(.L_x_2) ;  /* 0x000004c000027945 */ /* 0x000fe20003800200 */
[----:B0-----:R-:W-:-:S07]  /*02d0*/  IMAD.WIDE R6, R4, 0x30, R6 ;  /* 0x0000003004067825 */ /* 0x001fce00078e0206 */
.L_x_5:
[----:B------:R-:W2:Y:S02]  /*02e0*/  LDG.E R0, desc[UR4][R2.64+0x24] ;  /* 0x0000240402007981 */ /* 0x000ea4000c1e1900 */
[----:B--2---:R-:W-:-:S05]  /*02f0*/  IADD3 R5, PT, PT, R0, 0x1, RZ ;  /* 0x0000000100057810 */ /* 0x004fca0007ffe0ff */
[----:B------:R0:W-:Y:S04]  /*0300*/  STG.E desc[UR4][R2.64+0x24], R5 ;  /* 0x0000240502007986 */ /* 0x0001e8000c101904 */
[----:B------:R-:W2:Y:S04]  /*0310*/  LDG.E.64 R8, desc[UR4][R6.64] ;  /* 0x0000000406087981 */ /* 0x000ea8000c1e1b00 */
[----:B------:R-:W3:Y:S04]  /*0320*/  LDG.E.64 R12, desc[UR4][R6.64+0x10] ;  /* 0x00001004060c7981 */ /* 0x000ee8000c1e1b00 */
[----:B------:R-:W4:Y:S01]  /*0330*/  LDG.E.64 R10, desc[UR4][R6.64+0x8] ;  /* 0x00000804060a7981 */ /* 0x000f22000c1e1b00 */
[----:B--2---:R-:W-:Y:S01]  /*0340*/  SHF.R.U32.HI R0, RZ, 0x2, R9 ;  /* 0x00000002ff007819 */ /* 0x004fe20000011609 */
[----:B------:R-:W-:-:S03]  /*0350*/  VIADD R16, R8, 0x587c5 ;  /* 0x000587c508107836 */ /* 0x000fc60000000000 */
[----:B------:R-:W-:Y:S01]  /*0360*/  LOP3.LUT R0, R0, R9, RZ, 0x3c, !PT ;  /* 0x0000000900007212 */ /* 0x000fe200078e3cff */
[----:B---3--:R-:W-:Y:S01]  /*0370*/  IMAD.SHL.U32 R9, R13, 0x10, RZ ;  /* 0x000000100d097824 */ /* 0x008fe200078e00ff */
[----:B------:R-:W-:Y:S02]  /*0380*/  MOV R19, R12 ;  /* 0x0000000c00137202 */ /* 0x000fe40000000f00 */
[C---:B------:R-:W-:Y:S01]  /*0390*/  SHF.L.U32 R14, R0.reuse, 0x1, RZ ;  /* 0x00000001000e7819 */ /* 0x040fe200000006ff */
[----:B----4-:R-:W-:Y:S01]  /*03a0*/  IMAD.MOV.U32 R18, RZ, RZ, R11 ;  /* 0x000000ffff127224 */ /* 0x010fe200078e000b */
[----:B------:R-:W-:Y:S02]  /*03b0*/  MOV R17, R10 ;  /* 0x0000000a00117202 */ /* 0x000fe40000000f00 */
[----:B------:R-:W-:Y:S02]  /*03c0*/  LOP3.LUT R14, R0, R14, R9, 0x96, !PT ;  /* 0x0000000e000e7212 */ /* 0x000fe400078e9609 */
[----:B------:R1:W-:Y:S02]  /*03d0*/  STG.E.64 desc[UR4][R6.64+0x8], R18 ;  /* 0x0000081206007986 */ /* 0x0003e4000c101b04 */
[----:B------:R-:W-:Y:S01]  /*03e0*/  LOP3.LUT R15, R14, R13, RZ, 0x3c, !PT ;  /* 0x0000000d0e0f7212 */ /* 0x000fe200078e3cff */
[----:B------:R-:W-:Y:S01]  /*03f0*/  IMAD.MOV.U32 R14, RZ, RZ, R13 ;  /* 0x000000ffff0e7224 */ /* 0x000fe200078e000d */
[----:B------:R1:W-:Y:S04]  /*0400*/  STG.E.64 desc[UR4][R6.64], R16 ;  /* 0x0000001006007986 */ /* 0x0003e8000c101b04 */
[----:B------:R1:W-:Y:S04]  /*0410*/  STG.E.64 desc[UR4][R6.64+0x10], R14 ;  /* 0x0000100e06007986 */ /* 0x0003e8000c101b04 */
[----:B0-----:R-:W2:Y:S01]  /*0420*/  LDG.E R5, desc[UR4][R2.64+0x10] ;  /* 0x0000100402057981 */ /* 0x001ea2000c1e1900 */
[----:B------:R-:W-:Y:S01]  /*0430*/  IADD3 R0, PT, PT, R15, R16, RZ ;  /* 0x000000100f007210 */ /* 0x000fe20007ffe0ff */
[----:B------:R-:W-:Y:S01]  /*0440*/  IMAD.MOV.U32 R9, RZ, RZ, 0x2f800000 ;  /* 0x2f800000ff097424 */ /* 0x000fe200078e00ff */
[----:B------:R-:W-:Y:S01]  /*0450*/  UMOV UR6, 0x3f800000 ;  /* 0x3f80000000067882 */ /* 0x000fe20000000000 */
[----:B------:R-:W-:Y:S01]  /*0460*/  BSSY.RECONVERGENT B1, `(.L_x_3) ;  /* 0x0000010000017945 */ /* 0x000fe20003800200 */
[----:B------:R-:W-:-:S02]  /*0470*/  I2FP.F32.U32 R0, R0 ;  /* 0x0000000000007245 */ /* 0x000fc40000201000 */
[----:B------:R-:W-:-:S03]  /*0480*/  MOV R10, UR6 ;  /* 0x00000006000a7c02 */ /* 0x000fc60008000f00 */
[----:B------:R-:W-:-:S05]  /*0490*/  FFMA R9, R0, R9, 1.1641532182693481445e-10 ;  /* 0x2f00000000097423 */ /* 0x000fca0000000009 */
[----:B------:R1:W-:Y:S01]  /*04a0*/  STG.E desc[UR4][R2.64+0xc], R9 ;  /* 0x00000c0902007986 */ /* 0x0003e2000c101904 */
[----:B--2---:R-:W0:Y:S08]  /*04b0*/  MUFU.RCP R8, R5 ;  /* 0x0000000500087308 */ /* 0x004e300000001000 */
[----:B------:R-:W2:Y:S01]  /*04c0*/  FCHK P0, -R10, R5 ;  /* 0x000000050a007302 */ /* 0x000ea20000000100 */
[----:B0-----:R-:W-:-:S04]  /*04d0*/  FFMA R11, -R5, R8, 1 ;  /* 0x3f800000050b7423 */ /* 0x001fc80000000108 */
[----:B------:R-:W-:-:S04]  /*04e0*/  FFMA R0, R8, R11, R8 ;  /* 0x0000000b08007223 */ /* 0x000fc80000000008 */
[----:B------:R-:W-:-:S04]  /*04f0*/  FFMA R8, R0, -1, RZ ;  /* 0xbf80000000087823 */ /* 0x000fc800000000ff */
[----:B------:R-:W-:-:S04]  /*0500*/  FFMA R11, -R5, R8, -1 ;  /* 0xbf800000050b7423 */ /* 0x000fc80000000108 */
[----:B------:R-:W-:Y:S01]  /*0510*/  FFMA R0, R0, R11, R8 ;  /* 0x0000000b00007223 */ /* 0x000fe20000000008 */
[----:B-12---:R-:W-:Y:S06]  /*0520*/  @!P0 BRA `(.L_x_4) ;  /* 0x00000000000c8947 */ /* 0x006fec0003800000 */
[----:B------:R-:W-:-:S07]  /*0530*/  MOV R8, 0x550 ;  /* 0x0000055000087802 */ /* 0x000fce0000000f00 */
[----:B------:R-:W-:Y:S05]  /*0540*/  CALL.REL.NOINC `($__internal_0_$__cuda_sm3x_div_rn_noftz_f32_slowpath) ;  /* 0x0000000000a87944 */ /* 0x000fea0003c00000 */
[----:B------:R-:W-:-:S07]  /*0550*/  IMAD.MOV.U32 R0, RZ, RZ, R5 ;  /* 0x000000ffff007224 */ /* 0x000fce00078e0005 */
.L_x_4:
[----:B------:R-:W-:Y:S05]  /*0560*/  BSYNC.RECONVERGENT B1 ;  /* 0x0000000000017941 */ /* 0x000fea0003800200 */
.L_x_3:
[----:B------:R-:W2:Y:S04]  /*0570*/  LDG.E R11, desc[UR4][R2.64+0x8] ;  /* 0x00000804020b7981 */ /* 0x000ea8000c1e1900 */
[----:B------:R-:W3:Y:S01]  /*0580*/  LDG.E R5, desc[UR4][R2.64] ;  /* 0x0000000402057981 */ /* 0x000ee2000c1e1900 */
[----:B------:R-:W-:Y:S01]  /*0590*/  FADD R9, -R9, 1 ;  /* 0x3f80000009097421 */ /* 0x000fe20000000100 */
[----:B------:R-:W-:-:S04]  /*05a0*/  HFMA2 R13, -RZ, RZ, 1.5048828125, 33.21875 ;  /* 0x3e055027ff0d7431 */ /* 0x000fc800000001ff */
[----:B------:R-:W-:-:S13]  /*05b0*/  FSETP.GEU.AND P0, PT, R9, 1.175494350822287508e-38, PT ;  /* 0x008000000900780b */ /* 0x000fda0003f0e000 */
[----:B------:R-:W-:-:S05]  /*05c0*/  @!P0 FMUL R9, R9, 8388608 ;  /* 0x4b00000009098820 */ /* 0x000fca0000400000 */
[----:B------:R-:W-:-:S04]  /*05d0*/  IADD3 R8, PT, PT, R9, -0x3f2aaaab, RZ ;  /* 0xc0d5555509087810 */ /* 0x000fc80007ffe0ff */
[----:B------:R-:W-:-:S05]  /*05e0*/  LOP3.LUT R10, R8, 0xff800000, RZ, 0xc0, !PT ;  /* 0xff800000080a7812 */ /* 0x000fca00078ec0ff */
[----:B------:R-:W-:-:S04]  /*05f0*/  IMAD.IADD R8, R9, 0x1, -R10 ;  /* 0x0000000109087824 */ /* 0x000fc800078e0a0a */
[----:B------:R-:W-:Y:S01]  /*0600*/  FADD R12, R8, -1 ;  /* 0xbf800000080c7421 */ /* 0x000fe20000000000 */
[----:B------:R-:W-:Y:S02]  /*0610*/  FSEL R8, RZ, -23, P0 ;  /* 0xc1b80000ff087808 */ /* 0x000fe40000000000 */
[----:B------:R-:W-:Y:S01]  /*0620*/  ISETP.GT.U32.AND P0, PT, R9, 0x7f7fffff, PT ;  /* 0x7f7fffff0900780c */ /* 0x000fe20003f04070 */
[----:B------:R-:W-:-:S04]  /*0630*/  FFMA R13, R12, -R13, 0.14084610342979431152 ;  /* 0x3e1039f60c0d7423 */ /* 0x000fc8000000080d */
[----:B------:R-:W-:-:S04]  /*0640*/  FFMA R13, R12, R13, -0.12148627638816833496 ;  /* 0xbdf8cdcc0c0d7423 */ /* 0x000fc8000000000d */
[----:B------:R-:W-:-:S04]  /*0650*/  FFMA R13, R12, R13, 0.13980610668659210205 ;  /* 0x3e0f29550c0d7423 */ /* 0x000fc8000000000d */
[----:B------:R-:W-:-:S04]  /*0660*/  FFMA R13, R12, R13, -0.16684235632419586182 ;  /* 0xbe2ad8b90c0d7423 */ /* 0x000fc8000000000d */
[----:B------:R-:W-:-:S04]  /*0670*/  FFMA R13, R12, R13, 0.20012299716472625732 ;  /* 0x3e4ced0b0c0d7423 */ /* 0x000fc8000000000d */
[----:B------:R-:W-:-:S04]  /*0680*/  FFMA R13, R12, R13, -0.24999669194221496582 ;  /* 0xbe7fff220c0d7423 */ /* 0x000fc8000000000d */
[----:B------:R-:W-:-:S04]  /*0690*/  FFMA R13, R12, R13, 0.33333182334899902344 ;  /* 0x3eaaaa780c0d7423 */ /* 0x000fc8000000000d */
[C---:B------:R-:W-:Y:S01]  /*06a0*/  FFMA R15, R12.reuse, R13, -0.5 ;  /* 0xbf0000000c0f7423 */ /* 0x040fe2000000000d */
[----:B------:R-:W-:Y:S01]  /*06b0*/  I2FP.F32.S32 R13, R10 ;  /* 0x0000000a000d7245 */ /* 0x000fe20000201400 */
[----:B------:R-:W-:Y:S02]  /*06c0*/  IMAD.MOV.U32 R10, RZ, RZ, 0x7f800000 ;  /* 0x7f800000ff0a7424 */ /* 0x000fe400078e00ff */
[C---:B------:R-:W-:Y:S02]  /*06d0*/  FMUL R15, R12.reuse, R15 ;  /* 0x0000000f0c0f7220 */ /* 0x040fe40000400000 */
[----:B------:R-:W-:Y:S02]  /*06e0*/  FFMA R8, R13, 1.1920928955078125e-07, R8 ;  /* 0x340000000d087823 */ /* 0x000fe40000000008 */
[----:B------:R-:W-:-:S04]  /*06f0*/  FFMA R15, R12, R15, R12 ;  /* 0x0000000f0c0f7223 */ /* 0x000fc8000000000c */
[----:B------:R-:W-:Y:S01]  /*0700*/  FFMA R8, R8, 0.69314718246459960938, R15 ;  /* 0x3f31721808087823 */ /* 0x000fe2000000000f */
[C---:B------:R-:W-:Y:S01]  /*0710*/  @P0 FFMA R8, R9.reuse, R10, +INF ;  /* 0x7f80000009080423 */ /* 0x040fe2000000000a */
[----:B------:R-:W-:-:S04]  /*0720*/  FSETP.NEU.AND P0, PT, R9, RZ, PT ;  /* 0x000000ff0900720b */ /* 0x000fc80003f0d000 */
[----:B------:R-:W-:-:S05]  /*0730*/  FSEL R8, R8, -INF , P0 ;  /* 0xff80000008087808 */ /* 0x000fca0000000000 */
[----:B--2---:R-:W-:-:S05]  /*0740*/  FFMA R0, R8, R0, R11 ;  /* 0x0000000008007223 */ /* 0x004fca000000000b */
[----:B------:R0:W-:Y:S01]  /*0750*/  STG.E desc[UR4][R2.64+0x8], R0 ;  /* 0x0000080002007986 */ /* 0x0001e2000c101904 */
[----:B---3--:R-:W-:-:S13]  /*0760*/  FSETP.GEU.AND P0, PT, R0, R5, PT ;  /* 0x000000050000720b */ /* 0x008fda0003f0e000 */
[----:B0-----:R-:W-:Y:S05]  /*0770*/  @!P0 BRA `(.L_x_5) ;  /* 0xfffffff800d88947 */ /* 0x001fea000383ffff */
[----:B------:R-:W-:Y:S05]  /*0780*/  BSYNC.RECONVERGENT B2 ;  /* 0x0000000000027941 */ /* 0x000fea0003800200 */
.L_x_2:
[----:B------:R1:W5:Y:S02]  /*0790*/  LDG.E R11, desc[UR4][R2.64+0x24] ;  /* 0x00002404020b7981 */ /* 0x000364000c1e1900 */
.L_x_1:
[----:B------:R-:W-:Y:S05]  /*07a0*/  BSYNC.RECONVERGENT B3 ;  /* 0x0000000000037941 */ /* 0x000fea0003800200 */
.L_x_0:
[----:B01----:R-:W0:Y:S02]  /*07b0*/  LDC.64 R2, c[0x0][0x3a0] ;  /* 0x0000e800ff027b82 */ /* 0x003e240000000a00 */
[----:B0-----:R-:W-:-:S05]  /*07c0*/  IMAD.WIDE R4, R4, 0x4, R2 ;  /* 0x0000000404047825 */ /* 0x001fca00078e0202 */
[----:B-----5:R-:W-:Y:S01]  /*07d0*/  STG.E desc[UR4][R4.64], R11 ;  /* 0x0000000b04007986 */ /* 0x020fe2000c101904 */
[----:B------:R-:W-:Y:S05]  /*07e0*/  EXIT ;  /* 0x000000000000794d */ /* 0x000fea0003800000 */
        .weak           $__internal_0_$__cuda_sm3x_div_rn_noftz_f32_slowpath
        .type           $__internal_0_$__cuda_sm3x_div_rn_noftz_f32_slowpath,@function
        .size           $__internal_0_$__cuda_sm3x_div_rn_noftz_f32_slowpath,(.L_x_28 - $__internal_0_$__cuda_sm3x_div_rn_noftz_f32_slowpath)
$__internal_0_$__cuda_sm3x_div_rn_noftz_f32_slowpath:
[--C-:B------:R-:W-:Y:S01]  /*07f0*/  SHF.R.U32.HI R0, RZ, 0x17, R5.reuse ;  /* 0x00000017ff007819 */ /* 0x100fe20000011605 */
[----:B------:R-:W-:Y:S04]  /*0800*/  BSSY.RECONVERGENT B0, `(.L_x_6) ;  /* 0x000005c000007945 */ /* 0x000fe80003800200 */
[----:B------:R-:W-:Y:S01]  /*0810*/  BSSY.RELIABLE B4, `(.L_x_7) ;  /* 0x000001b000047945 */ /* 0x000fe20003800100 */
[----:B------:R-:W-:Y:S01]  /*0820*/  IMAD.MOV.U32 R12, RZ, RZ, R5 ;  /* 0x000000ffff0c7224 */ /* 0x000fe200078e0005 */
[----:B------:R-:W-:-:S04]  /*0830*/  LOP3.LUT R10, R0, 0xff, RZ, 0xc0, !PT ;  /* 0x000000ff000a7812 */ /* 0x000fc800078ec0ff */
[----:B------:R-:W-:-:S04]  /*0840*/  IADD3 R13, PT, PT, R10, -0x1, RZ ;  /* 0xffffffff0a0d7810 */ /* 0x000fc80007ffe0ff */
[----:B------:R-:W-:-:S13]  /*0850*/  ISETP.GT.U32.AND P0, PT, R13, 0xfd, PT ;  /* 0x000000fd0d00780c */ /* 0x000fda0003f04070 */
[----:B------:R-:W-:Y:S01]  /*0860*/  @!P0 MOV R11, RZ ;  /* 0x000000ff000b8202 */ /* 0x000fe20000000f00 */
[----:B------:R-:W-:Y:S06]  /*0870*/  @!P0 BRA `(.L_x_8) ;  /* 0x0000000000508947 */ /* 0x000fec0003800000 */
[----:B------:R-:W-:Y:S01]  /*0880*/  FSETP.GTU.FTZ.AND P0, PT, |R5|, +INF , PT ;  /* 0x7f8000000500780b */ /* 0x000fe20003f1c200 */
[----:B------:R-:W-:-:S12]  /*0890*/  IMAD.MOV.U32 R0, RZ, RZ, R5 ;  /* 0x000000ffff007224 */ /* 0x000fd800078e0005 */
[----:B------:R-:W-:Y:S05]  /*08a0*/  @P0 BREAK.RELIABLE B4 ;  /* 0x0000000000040942 */ /* 0x000fea0003800100 */
[----:B------:R-:W-:Y:S05]  /*08b0*/  @P0 BRA `(.L_x_9) ;  /* 0x00000004003c0947 */ /* 0x000fea0003800000 */
[----:B------:R-:W-:-:S05]  /*08c0*/  HFMA2 R5, -RZ, RZ, -1.875, 0 ;  /* 0xbf800000ff057431 */ /* 0x000fca00000001ff */
[----:B------:R-:W-:-:S13]  /*08d0*/  LOP3.LUT P0, RZ, R12, 0x7fffffff, R5, 0xc8, !PT ;  /* 0x7fffffff0cff7812 */ /* 0x000fda000780c805 */
[----:B------:R-:W-:Y:S05]  /*08e0*/  @!P0 BREAK.RELIABLE B4 ;  /* 0x0000000000048942 */ /* 0x000fea0003800100 */
[----:B------:R-:W-:Y:S05]  /*08f0*/  @!P0 BRA `(.L_x_10) ;  /* 0x0000000400248947 */ /* 0x000fea0003800000 */
[----:B------:R-:W-:Y:S02]  /*0900*/  FSETP.NEU.FTZ.AND P0, PT, |R0|, +INF , PT ;  /* 0x7f8000000000780b */ /* 0x000fe40003f1d200 */
[----:B------:R-:W-:-:S04]  /*0910*/  LOP3.LUT P1, RZ, R5, 0x7fffffff, RZ, 0xc0, !PT ;  /* 0x7fffffff05ff7812 */ /* 0x000fc8000782c0ff */
[----:B------:R-:W-:-:S13]  /*0920*/  PLOP3.LUT P0, PT, P0, P1, PT, 0x2f, 0xf2 ;  /* 0x0000000000f2781c */ /* 0x000fda0000702577 */
[----:B------:R-:W-:Y:S05]  /*0930*/  @P0 BREAK.RELIABLE B4 ;  /* 0x0000000000040942 */ /* 0x000fea0003800100 */
[----:B------:R-:W-:Y:S05]  /*0940*/  @P0 BRA `(.L_x_11) ;  /* 0x0000000400080947 */ /* 0x000fea0003800000 */
[----:B------:R-:W-:-:S13]  /*0950*/  LOP3.LUT P0, RZ, R12, 0x7fffffff, RZ, 0xc0, !PT ;  /* 0x7fffffff0cff7812 */ /* 0x000fda000780c0ff */
[----:B------:R-:W-:Y:S05]  /*0960*/  @!P0 BREAK.RELIABLE B4 ;  /* 0x0000000000048942 */ /* 0x000fea0003800100 */
[----:B------:R-:W-:Y:S05]  /*0970*/  @!P0 BRA `(.L_x_12) ;  /* 0x0000000000f08947 */ /* 0x000fea0003800000 */
[----:B------:R-:W-:Y:S01]  /*0980*/  ISETP.GE.AND P0, PT, R13, RZ, PT ;  /* 0x000000ff0d00720c */ /* 0x000fe20003f06270 */
[----:B------:R-:W-:-:S12]  /*0990*/  IMAD.MOV.U32 R11, RZ, RZ, RZ ;  /* 0x000000ffff0b7224 */ /* 0x000fd800078e00ff */
[----:B------:R-:W-:Y:S01]  /*09a0*/  @!P0 FFMA R12, R0, 1.84467440737095516160e+19, RZ ;  /* 0x5f800000000c8823 */ /* 0x000fe200000000ff */
[----:B------:R-:W-:-:S07]  /*09b0*/  @!P0 IADD3 R11, PT, PT, R11, 0x40, RZ ;  /* 0x000000400b0b8810 */ /* 0x000fce0007ffe0ff */
.L_x_8:
[----:B------:R-:W-:Y:S05]  /*09c0*/  BSYNC.RELIABLE B4 ;  /* 0x0000000000047941 */ /* 0x000fea0003800100 */
.L_x_7:
[----:B------:R-:W-:Y:S01]  /*09d0*/  LEA R5, R10, 0xc0800000, 0x17 ;  /* 0xc08000000a057811 */ /* 0x000fe200078eb8ff */
[----:B------:R-:W-:Y:S01]  /*09e0*/  UMOV UR6, 0xbf800000 ;  /* 0xbf80000000067882 */ /* 0x000fe20000000000 */
[----:B------:R-:W-:Y:S01]  /*09f0*/  IADD3 R10, PT, PT, R11, 0x7f, -R10 ;  /* 0x0000007f0b0a7810 */ /* 0x000fe20007ffe80a */
[----:B------:R-:W-:Y:S02]  /*0a00*/  BSSY.RECONVERGENT B4, `(.L_x_13) ;  /* 0x0000032000047945 */ /* 0x000fe40003800200 */
[----:B------:R-:W-:-:S04]  /*0a10*/  IMAD.IADD R12, R12, 0x1, -R5 ;  /* 0x000000010c0c7824 */ /* 0x000fc800078e0a05 */
[----:B------:R-:W0:Y:S01]  /*0a20*/  MUFU.RCP R0, R12 ;  /* 0x0000000c00007308 */ /* 0x000e220000001000 */
[----:B------:R-:W-:-:S04]  /*0a30*/  FADD.FTZ R5, -R12, -RZ ;  /* 0x800000ff0c057221 */ /* 0x000fc80000010100 */
[----:B0-----:R-:W-:-:S04]  /*0a40*/  FFMA R13, R0, R5, 1 ;  /* 0x3f800000000d7423 */ /* 0x001fc80000000005 */
[----:B------:R-:W-:-:S04]  /*0a50*/  FFMA R0, R0, R13, R0 ;  /* 0x0000000d00007223 */ /* 0x000fc80000000000 */
[----:B------:R-:W-:-:S04]  /*0a60*/  FFMA R13, R0, UR6, RZ ;  /* 0x00000006000d7c23 */ /* 0x000fc800080000ff */
[----:B------:R-:W-:-:S04]  /*0a70*/  FFMA R14, R5, R13, UR6 ;  /* 0x00000006050e7e23 */ /* 0x000fc8000800000d */
[----:B------:R-:W-:-:S04]  /*0a80*/  FFMA R15, R0, R14, R13 ;  /* 0x0000000e000f7223 */ /* 0x000fc8000000000d */
[----:B------:R-:W-:-:S04]  /*0a90*/  FFMA R14, R5, R15, UR6 ;  /* 0x00000006050e7e23 */ /* 0x000fc8000800000f */
[----:B------:R-:W-:-:S05]  /*0aa0*/  FFMA R5, R0, R14, R15 ;  /* 0x0000000e00057223 */ /* 0x000fca000000000f */
[----:B------:R-:W-:-:S04]  /*0ab0*/  SHF.R.U32.HI R13, RZ, 0x17, R5 ;  /* 0x00000017ff0d7819 */ /* 0x000fc80000011605 */
[----:B------:R-:W-:-:S04]  /*0ac0*/  LOP3.LUT R13, R13, 0xff, RZ, 0xc0, !PT ;  /* 0x000000ff0d0d7812 */ /* 0x000fc800078ec0ff */
[----:B------:R-:W-:-:S05]  /*0ad0*/  IADD3 R16, PT, PT, R13, R10, RZ ;  /* 0x0000000a0d107210 */ /* 0x000fca0007ffe0ff */
[----:B------:R-:W-:-:S05]  /*0ae0*/  VIADD R11, R16, 0xffffffff ;  /* 0xffffffff100b7836 */ /* 0x000fca0000000000 */
[----:B------:R-:W-:-:S13]  /*0af0*/  ISETP.GE.U32.AND P0, PT, R11, 0xfe, PT ;  /* 0x000000fe0b00780c */ /* 0x000fda0003f06070 */
[----:B------:R-:W-:Y:S05]  /*0b00*/  @!P0 BRA `(.L_x_14) ;  /* 0x0000000000808947 */ /* 0x000fea0003800000 */
[----:B------:R-:W-:-:S13]  /*0b10*/  ISETP.GT.AND P0, PT, R16, 0xfe, PT ;  /* 0x000000fe1000780c */ /* 0x000fda0003f04270 */
[----:B------:R-:W-:Y:S05]  /*0b20*/  @P0 BRA `(.L_x_15) ;  /* 0x00000000006c0947 */ /* 0x000fea0003800000 */
[----:B------:R-:W-:-:S13]  /*0b30*/  ISETP.GE.AND P0, PT, R16, 0x1, PT ;  /* 0x000000011000780c */ /* 0x000fda0003f06270 */
[----:B------:R-:W-:Y:S05]  /*0b40*/  @P0 BRA `(.L_x_16) ;  /* 0x0000000000740947 */ /* 0x000fea0003800000 */
[----:B------:R-:W-:Y:S02]  /*0b50*/  ISETP.GE.AND P0, PT, R16, -0x18, PT ;  /* 0xffffffe81000780c */ /* 0x000fe40003f06270 */
[----:B------:R-:W-:-:S11]  /*0b60*/  LOP3.LUT R5, R5, 0x80000000, RZ, 0xc0, !PT ;  /* 0x8000000005057812 */ /* 0x000fd600078ec0ff */
[----:B------:R-:W-:Y:S05]  /*0b70*/  @!P0 BRA `(.L_x_16) ;  /* 0x0000000000688947 */ /* 0x000fea0003800000 */
[-CC-:B------:R-:W-:Y:S01]  /*0b80*/  FFMA.RZ R10, R0, R14.reuse, R15.reuse ;  /* 0x0000000e000a7223 */ /* 0x180fe2000000c00f */
[----:B------:R-:W-:Y:S01]  /*0b90*/  IADD3 R13, PT, PT, R16, 0x20, RZ ;  /* 0x00000020100d7810 */ /* 0x000fe20007ffe0ff */
[-CC-:B------:R-:W-:Y:S01]  /*0ba0*/  FFMA.RM R11, R0, R14.reuse, R15.reuse ;  /* 0x0000000e000b7223 */ /* 0x180fe2000000400f */
[----:B------:R-:W-:Y:S02]  /*0bb0*/  ISETP.NE.AND P2, PT, R16, RZ, PT ;  /* 0x000000ff1000720c */ /* 0x000fe40003f45270 */
[----:B------:R-:W-:Y:S01]  /*0bc0*/  LOP3.LUT R12, R10, 0x7fffff, RZ, 0xc0, !PT ;  /* 0x007fffff0a0c7812 */ /* 0x000fe200078ec0ff */
[----:B------:R-:W-:Y:S01]  /*0bd0*/  FFMA.RP R10, R0, R14, R15 ;  /* 0x0000000e000a7223 */ /* 0x000fe2000000800f */
[----:B------:R-:W-:Y:S01]  /*0be0*/  IMAD.MOV R0, RZ, RZ, -R16 ;  /* 0x000000ffff007224 */ /* 0x000fe200078e0a10 */
[----:B------:R-:W-:Y:S02]  /*0bf0*/  ISETP.NE.AND P1, PT, R16, RZ, PT ;  /* 0x000000ff1000720c */ /* 0x000fe40003f25270 */
[----:B------:R-:W-:-:S02]  /*0c00*/  LOP3.LUT R12, R12, 0x800000, RZ, 0xfc, !PT ;  /* 0x008000000c0c7812 */ /* 0x000fc400078efcff */
[----:B------:R-:W-:Y:S02]  /*0c10*/  FSETP.NEU.FTZ.AND P0, PT, R10, R11, PT ;  /* 0x0000000b0a00720b */ /* 0x000fe40003f1d000 */
[----:B------:R-:W-:Y:S02]  /*0c20*/  SHF.L.U32 R13, R12, R13, RZ ;  /* 0x0000000d0c0d7219 */ /* 0x000fe400000006ff */
[----:B------:R-:W-:Y:S02]  /*0c30*/  SEL R11, R0, RZ, P2 ;  /* 0x000000ff000b7207 */ /* 0x000fe40001000000 */
[----:B------:R-:W-:Y:S02]  /*0c40*/  ISETP.NE.AND P1, PT, R13, RZ, P1 ;  /* 0x000000ff0d00720c */ /* 0x000fe40000f25270 */
[----:B------:R-:W-:Y:S02]  /*0c50*/  SHF.R.U32.HI R11, RZ, R11, R12 ;  /* 0x0000000bff0b7219 */ /* 0x000fe4000001160c */
[----:B------:R-:W-:-:S02]  /*0c60*/  PLOP3.LUT P0, PT, P0, P1, PT, 0xf8, 0x8f ;  /* 0x00000000008f781c */ /* 0x000fc40000703f70 */
[----:B------:R-:W-:Y:S02]  /*0c70*/  SHF.R.U32.HI R13, RZ, 0x1, R11 ;  /* 0x00000001ff0d7819 */ /* 0x000fe4000001160b */
[----:B------:R-:W-:-:S04]  /*0c80*/  SEL R0, RZ, 0x1, !P0 ;  /* 0x00000001ff007807 */ /* 0x000fc80004000000 */
[----:B------:R-:W-:-:S04]  /*0c90*/  LOP3.LUT R0, R0, 0x1, R13, 0xf8, !PT ;  /* 0x0000000100007812 */ /* 0x000fc800078ef80d */
[----:B------:R-:W-:-:S04]  /*0ca0*/  LOP3.LUT R0, R0, R11, RZ, 0xc0, !PT ;  /* 0x0000000b00007212 */ /* 0x000fc800078ec0ff */
[----:B------:R-:W-:-:S04]  /*0cb0*/  IADD3 R0, PT, PT, R13, R0, RZ ;  /* 0x000000000d007210 */ /* 0x000fc80007ffe0ff */
[----:B------:R-:W-:Y:S01]  /*0cc0*/  LOP3.LUT R5, R0, R5, RZ, 0xfc, !PT ;  /* 0x0000000500057212 */ /* 0x000fe200078efcff */
[----:B------:R-:W-:Y:S06]  /*0cd0*/  BRA `(.L_x_16) ;  /* 0x0000000000107947 */ /* 0x000fec0003800000 */
.L_x_15:
[----:B------:R-:W-:-:S04]  /*0ce0*/  LOP3.LUT R5, R5, 0x80000000, RZ, 0xc0, !PT ;  /* 0x8000000005057812 */ /* 0x000fc800078ec0ff */
[----:B------:R-:W-:Y:S01]  /*0cf0*/  LOP3.LUT R5, R5, 0x7f800000, RZ, 0xfc, !PT ;  /* 0x7f80000005057812 */ /* 0x000fe200078efcff */
[----:B------:R-:W-:Y:S06]  /*0d00*/  BRA `(.L_x_16) ;  /* 0x0000000000047947 */ /* 0x000fec0003800000 */
.L_x_14:
[----:B------:R-:W-:-:S07]  /*0d10*/  IMAD R5, R10, 0x800000, R5 ;  /* 0x008000000a057824 */ /* 0x000fce00078e0205 */
.L_x_16:
[----:B------:R-:W-:Y:S05]  /*0d20*/  BSYNC.RECONVERGENT B4 ;  /* 0x0000000000047941 */ /* 0x000fea0003800200 */
.L_x_13:
[----:B------:R-:W-:Y:S05]  /*0d30*/  BRA `(.L_x_17) ;  /* 0x0000000000207947 */ /* 0x000fea0003800000 */
.L_x_12:
[----:B------:R-:W-:-:S04]  /*0d40*/  LOP3.LUT R5, R12, 0x80000000, R5, 0x48, !PT ;  /* 0x800000000c057812 */ /* 0x000fc800078e4805 */
[----:B------:R-:W-:Y:S01]  /*0d50*/  LOP3.LUT R5, R5, 0x7f800000, RZ, 0xfc, !PT ;  /* 0x7f80000005057812 */ /* 0x000fe200078efcff */
[----:B------:R-:W-:Y:S06]  /*0d60*/  BRA `(.L_x_17) ;  /* 0x0000000000147947 */ /* 0x000fec0003800000 */
.L_x_11:
[----:B------:R-:W-:Y:S01]  /*0d70*/  LOP3.LUT R5, R12, 0x80000000, R5, 0x48, !PT ;  /* 0x800000000c057812 */ /* 0x000fe200078e4805 */
[----:B------:R-:W-:Y:S06]  /*0d80*/  BRA `(.L_x_17) ;  /* 0x00000000000c7947 */ /* 0x000fec0003800000 */
.L_x_10:
[----:B------:R-:W0:Y:S01]  /*0d90*/  MUFU.RSQ R5, -QNAN ;  /* 0xffc0000000057908 */ /* 0x000e220000001400 */
[----:B------:R-:W-:Y:S05]  /*0da0*/  BRA `(.L_x_17) ;  /* 0x0000000000047947 */ /* 0x000fea0003800000 */
.L_x_9:
[----:B------:R-:W-:-:S07]  /*0db0*/  FADD.FTZ R5, R0, -1 ;  /* 0xbf80000000057421 */ /* 0x000fce0000010000 */
.L_x_17:
[----:B------:R-:W-:Y:S05]  /*0dc0*/  BSYNC.RECONVERGENT B0 ;  /* 0x0000000000007941 */ /* 0x000fea0003800200 */
.L_x_6:
[----:B------:R-:W-:Y:S01]  /*0dd0*/  MOV R10, R8 ;  /* 0x00000008000a7202 */ /* 0x000fe20000000f00 */
[----:B------:R-:W-:-:S04]  /*0de0*/  IMAD.MOV.U32 R11, RZ, RZ, 0x0 ;  /* 0x00000000ff0b7424 */ /* 0x000fc800078e00ff */
[----:B0-----:R-:W-:Y:S05]  /*0df0*/  RET.REL.NODEC R10 `(_Z6runSimiP17curandStateXORWOWP16stochasticNeuronffPi) ;  /* 0xfffffff00a807950 */ /* 0x001fea0003c3ffff */
.L_x_18:
[----:B------:R-:W-:-:S00]  /*0e00*/  BRA `(.L_x_18) ;  /* 0xfffffffc00fc7947 */ /* 0x000fc0000383ffff */
[----:B------:R-:W-:-:S00]  /*0e10*/  NOP ;  /* 0x0000000000007918 */ /* 0x000fc00000000000 */
        /* <DEDUP_REMOVED lines=14> */
.L_x_28:


//--------------------- .text._Z10curandINITiP17curandStateXORWOWj --------------------------
	.section	.text._Z10curandINITiP17curandStateXORWOWj,"ax",@progbits
	.align	128
        .global         _Z10curandINITiP17curandStateXORWOWj
        .type           _Z10curandINITiP17curandStateXORWOWj,@function
        .size           _Z10curandINITiP17curandStateXORWOWj,(.L_x_30 - _Z10curandINITiP17curandStateXORWOWj)
        .other          _Z10curandINITiP17curandStateXORWOWj,@"STO_CUDA_ENTRY STV_DEFAULT"
_Z10curandINITiP17curandStateXORWOWj:
.text._Z10curandINITiP17curandStateXORWOWj:
        /* <DEDUP_REMOVED lines=8> */
[----:B------:R-:W0:Y:S01]  /*0080*/  LDC R0, c[0x0][0x390] ;  /* 0x0000e400ff007b82 */ /* 0x000e220000000800 */
[----:B------:R-:W1:Y:S01]  /*0090*/  LDCU.64 UR4, c[0x0][0x358] ;  /* 0x00006b00ff0477ac */ /* 0x000e620008000a00 */
[----:B------:R-:W-:Y:S01]  /*00a0*/  IMAD.MOV.U32 R5, RZ, RZ, -0x75bd8fc ;  /* 0xf8a42704ff057424 */ /* 0x000fe200078e00ff */
[----:B------:R-:W-:Y:S01]  /*00b0*/  ISETP.NE.AND P0, PT, R13, RZ, PT ;  /* 0x000000ff0d00720c */ /* 0x000fe20003f05270 */
[----:B------:R-:W-:Y:S01]  /*00c0*/  IMAD.MOV.U32 R8, RZ, RZ, -0x23270784 ;  /* 0xdcd8f87cff087424 */ /* 0x000fe200078e00ff */
[----:B------:R-:W-:Y:S03]  /*00d0*/  BSSY.RECONVERGENT B0, `(.L_x_19) ;  /* 0x00000dd000007945 */ /* 0x000fe60003800200 */
[----:B------:R-:W2:Y:S01]  /*00e0*/  LDC.64 R6, c[0x0][0x388] ;  /* 0x0000e200ff067b82 */ /* 0x000ea20000000a00 */
[----:B0-----:R-:W-:-:S05]  /*00f0*/  LOP3.LUT R0, R0, 0xaad26b49, RZ, 0x3c, !PT ;  /* 0xaad26b4900007812 */ /* 0x001fca00078e3cff */
[----:B------:R-:W-:Y:S02]  /*0100*/  IMAD R0, R0, 0x4182bed5, RZ ;  /* 0x4182bed500007824 */ /* 0x000fe400078e02ff */
[----:B--2---:R-:W-:-:S03]  /*0110*/  IMAD.WIDE R6, R13, 0x30, R6 ;  /* 0x000000300d067825 */ /* 0x004fc600078e0206 */
[C---:B------:R-:W-:Y:S01]  /*0120*/  LOP3.LUT R4, R0.reuse, 0x159a55e5, RZ, 0x3c, !PT ;  /* 0x159a55e500047812 */ /* 0x040fe200078e3cff */
[C---:B------:R-:W-:Y:S02]  /*0130*/  VIADD R2, R0.reuse, 0xd9f6dc18 ;  /* 0xd9f6dc1800027836 */ /* 0x040fe40000000000 */
[C---:B------:R-:W-:Y:S02]  /*0140*/  VIADD R3, R0.reuse, 0x75bcd15 ;  /* 0x075bcd1500037836 */ /* 0x040fe40000000000 */
[----:B-1----:R0:W-:Y:S01]  /*0150*/  STG.E.64 desc[UR4][R6.64+0x8], R4 ;  /* 0x0000080406007986 */ /* 0x0021e2000c101b04 */
[----:B------:R-:W-:-:S03]  /*0160*/  VIADD R9, R0, 0x583f19 ;  /* 0x00583f1900097836 */ /* 0x000fc60000000000 */
[----:B------:R0:W-:Y:S04]  /*0170*/  STG.E.64 desc[UR4][R6.64], R2 ;  /* 0x0000000206007986 */ /* 0x0001e8000c101b04 */
[----:B------:R0:W-:Y:S01]  /*0180*/  STG.E.64 desc[UR4][R6.64+0x10], R8 ;  /* 0x0000100806007986 */ /* 0x0001e2000c101b04 */
[----:B------:R-:W-:Y:S05]  /*0190*/  @!P0 BRA `(.L_x_20) ;  /* 0x0000000c00408947 */ /* 0x000fea0003800000 */
[----:B------:R-:W-:Y:S01]  /*01a0*/  SHF.R.S32.HI R0, RZ, 0x1f, R13 ;  /* 0x0000001fff007819 */ /* 0x000fe2000001140d */
[----:B------:R-:W-:-:S07]  /*01b0*/  IMAD.MOV.U32 R12, RZ, RZ, RZ ;  /* 0x000000ffff0c7224 */ /* 0x000fce00078e00ff */
.L_x_26:
[----:B0-----:R-:W-:Y:S01]  /*01c0*/  LOP3.LUT R2, R13, 0x3, RZ, 0xc0, !PT ;  /* 0x000000030d027812 */ /* 0x001fe200078ec0ff */
[----:B------:R-:W-:Y:S03]  /*01d0*/  BSSY.RECONVERGENT B1, `(.L_x_21) ;  /* 0x00000c6000017945 */ /* 0x000fe60003800200 */
[----:B------:R-:W-:-:S04]  /*01e0*/  ISETP.NE.U32.AND P0, PT, R2, RZ, PT ;  /* 0x000000ff0200720c */ /* 0x000fc80003f05070 */
[----:B------:R-:W-:-:S13]  /*01f0*/  ISETP.NE.AND.EX P0, PT, RZ, RZ, PT, P0 ;  /* 0x000000ffff00720c */ /* 0x000fda0003f05300 */
[----:B------:R-:W-:Y:S05]  /*0200*/  @!P0 BRA `(.L_x_22) ;  /* 0x0000000c00088947 */ /* 0x000fea0003800000 */
[----:B------:R-:W0:Y:S01]  /*0210*/  LDC.64 R8, c[0x4][RZ] ;  /* 0x01000000ff087b82 */ /* 0x000e220000000a00 */
[----:B------:R-:W-:Y:S02]  /*0220*/  IMAD.MOV.U32 R14, RZ, RZ, RZ ;  /* 0x000000ffff0e7224 */ /* 0x000fe400078e00ff */
[----:B0-----:R-:W-:-:S07]  /*0230*/  IMAD.WIDE.U32 R8, R12, 0xc80, R8 ;  /* 0x00000c800c087825 */ /* 0x001fce00078e0008 */
.L_x_25:
[----:B0-----:R-:W-:Y:S01]  /*0240*/  IMAD.MOV.U32 R15, RZ, RZ, RZ ;  /* 0x000000ffff0f7224 */ /* 0x001fe200078e00ff */
[----:B------:R-:W-:Y:S01]  /*0250*/  CS2R R2, SRZ ;  /* 0x0000000000027805 */ /* 0x000fe2000001ff00 */
[----:B------:R-:W-:Y:S01]  /*0260*/  IMAD.MOV.U32 R17, RZ, RZ, RZ ;  /* 0x000000ffff117224 */ /* 0x000fe200078e00ff */
[----:B------:R-:W-:-:S07]  /*0270*/  CS2R R4, SRZ ;  /* 0x0000000000047805 */ /* 0x000fce000001ff00 */
.L_x_24:
[----:B------:R-:W-:-:S05]  /*0280*/  IMAD.WIDE.U32 R10, R17, 0x4, R6 ;  /* 0x00000004110a7825 */ /* 0x000fca00078e0006 */
[----:B------:R0:W5:Y:S01]  /*0290*/  LDG.E R16, desc[UR4][R10.64+0x4] ;  /* 0x000004040a107981 */ /* 0x000162000c1e1900 */
[----:B------:R-:W-:-:S07]  /*02a0*/  IMAD.MOV.U32 R19, RZ, RZ, RZ ;  /* 0x000000ffff137224 */ /* 0x000fce00078e00ff */
.L_x_23:
[----:B-----5:R-:W-:Y:S01]  /*02b0*/  SHF.R.U32.HI R24, RZ, R19, R16 ;  /* 0x00000013ff187219 */ /* 0x020fe20000011610 */
[----:B0-----:R-:W-:-:S03]  /*02c0*/  IMAD.SHL.U32 R10, R17, 0x20, RZ ;  /* 0x00000020110a7824 */ /* 0x001fc600078e00ff */
[----:B------:R-:W-:Y:S01]  /*02d0*/  LOP3.LUT R11, R24, 0x1, RZ, 0xc0, !PT ;  /* 0x00000001180b7812 */ /* 0x000fe200078ec0ff */
[----:B------:R-:W-:-:S03]  /*02e0*/  IMAD.IADD R10, R10, 0x1, R19 ;  /* 0x000000010a0a7824 */ /* 0x000fc600078e0213 */
[----:B------:R-:W-:Y:S01]  /*02f0*/  ISETP.NE.U32.AND P0, PT, R11, 0x1, PT ;  /* 0x000000010b00780c */ /* 0x000fe20003f05070 */
[----:B------:R-:W-:-:S03]  /*0300*/  IMAD R11, R10, 0x5, RZ ;  /* 0x000000050a0b7824 */ /* 0x000fc600078e02ff */
[----:B------:R-:W-:Y:S01]  /*0310*/  R2P PR, R24, 0x7e ;  /* 0x0000007e18007804 */ /* 0x000fe20000000000 */
[----:B------:R-:W-:-:S08]  /*0320*/  IMAD.WIDE.U32 R10, R11, 0x4, R8 ;  /* 0x000000040b0a7825 */ /* 0x000fd000078e0008 */
[----:B------:R-:W2:Y:S04]  /*0330*/  @!P0 LDG.E R18, desc[UR4][R10.64] ;  /* 0x000000040a128981 */ /* 0x000ea8000c1e1900 */
[----:B------:R-:W3:Y:S04]  /*0340*/  @!P0 LDG.E R20, desc[UR4][R10.64+0x10] ;  /* 0x000010040a148981 */ /* 0x000ee8000c1e1900 */
[----:B------:R-:W4:Y:S04]  /*0350*/  @P1 LDG.E R22, desc[UR4][R10.64+0x14] ;  /* 0x000014040a161981 */ /* 0x000f28000c1e1900 */
[----:B------:R-:W4:Y:S04]  /*0360*/  @P2 LDG.E R26, desc[UR4][R10.64+0x28] ;  /* 0x000028040a1a2981 */ /* 0x000f28000c1e1900 */
[----:B------:R-:W4:Y:S04]  /*0370*/  @!P0 LDG.E R21, desc[UR4][R10.64+0x4] ;  /* 0x000004040a158981 */ /* 0x000f28000c1e1900 */
[----:B------:R-:W4:Y:S04]  /*0380*/  @!P0 LDG.E R23, desc[UR4][R10.64+0xc] ;  /* 0x00000c040a178981 */ /* 0x000f28000c1e1900 */
[----:B------:R-:W4:Y:S04]  /*0390*/  @P1 LDG.E R25, desc[UR4][R10.64+0x18] ;  /* 0x000018040a191981 */ /* 0x000f28000c1e1900 */
[----:B------:R-:W4:Y:S04]  /*03a0*/  @P3 LDG.E R28, desc[UR4][R10.64+0x3c] ;  /* 0x00003c040a1c3981 */ /* 0x000f28000c1e1900 */
[----:B------:R-:W4:Y:S01]  /*03b0*/  @P6 LDG.E R27, desc[UR4][R10.64+0x7c] ;  /* 0x00007c040a1b6981 */ /* 0x000f22000c1e1900 */
[----:B--2---:R-:W-:-:S03]  /*03c0*/  @!P0 LOP3.LUT R15, R15, R18, RZ, 0x3c, !PT ;  /* 0x000000120f0f8212 */ /* 0x004fc600078e3cff */
[----:B------:R-:W2:Y:S01]  /*03d0*/  @!P0 LDG.E R18, desc[UR4][R10.64+0x8] ;  /* 0x000008040a128981 */ /* 0x000ea2000c1e1900 */
[----:B---3--:R-:W-:-:S03]  /*03e0*/  @!P0 LOP3.LUT R3, R3, R20, RZ, 0x3c, !PT ;  /* 0x0000001403038212 */ /* 0x008fc600078e3cff */
[----:B------:R-:W3:Y:S01]  /*03f0*/  @P1 LDG.E R20, desc[UR4][R10.64+0x24] ;  /* 0x000024040a141981 */ /* 0x000ee2000c1e1900 */
[----:B----4-:R-:W-:-:S03]  /*0400*/  @P1 LOP3.LUT R15, R15, R22, RZ, 0x3c, !PT ;  /* 0x000000160f0f1212 */ /* 0x010fc600078e3cff */
[----:B------:R-:W4:Y:S01]  /*0410*/  @P2 LDG.E R22, desc[UR4][R10.64+0x38] ;  /* 0x000038040a162981 */ /* 0x000f22000c1e1900 */
[----:B------:R-:W-:-:S03]  /*0420*/  @P2 LOP3.LUT R15, R15, R26, RZ, 0x3c, !PT ;  /* 0x0000001a0f0f2212 */ /* 0x000fc600078e3cff */
[----:B------:R-:W4:Y:S01]  /*0430*/  @P4 LDG.E R26, desc[UR4][R10.64+0x50] ;  /* 0x000050040a1a4981 */ /* 0x000f22000c1e1900 */
[----:B------:R-:W-:-:S03]  /*0440*/  @!P0 LOP3.LUT R4, R4, R21, RZ, 0x3c, !PT ;  /* 0x0000001504048212 */ /* 0x000fc600078e3cff */
[----:B------:R-:W4:Y:S01]  /*0450*/  @P1 LDG.E R21, desc[UR4][R10.64+0x20] ;  /* 0x000020040a151981 */ /* 0x000f22000c1e1900 */
[----:B------:R-:W-:-:S03]  /*0460*/  @!P0 LOP3.LUT R2, R2, R23, RZ, 0x3c, !PT ;  /* 0x0000001702028212 */ /* 0x000fc600078e3cff */
[----:B------:R-:W4:Y:S01]  /*0470*/  @P2 LDG.E R23, desc[UR4][R10.64+0x2c] ;  /* 0x00002c040a172981 */ /* 0x000f22000c1e1900 */
[----:B------:R-:W-:-:S03]  /*0480*/  @P1 LOP3.LUT R4, R4, R25, RZ, 0x3c, !PT ;  /* 0x0000001904041212 */ /* 0x000fc600078e3cff */
[----:B------:R-:W4:Y:S01]  /*0490*/  @P2 LDG.E R25, desc[UR4][R10.64+0x34] ;  /* 0x000034040a192981 */ /* 0x000f22000c1e1900 */
[----:B--2---:R-:W-:-:S03]  /*04a0*/  @!P0 LOP3.LUT R5, R5, R18, RZ, 0x3c, !PT ;  /* 0x0000001205058212 */ /* 0x004fc600078e3cff */
[----:B------:R-:W2:Y:S01]  /*04b0*/  @P1 LDG.E R18, desc[UR4][R10.64+0x1c] ;  /* 0x00001c040a121981 */ /* 0x000ea2000c1e1900 */
[----:B---3--:R-:W-:-:S03]  /*04c0*/  @P1 LOP3.LUT R3, R3, R20, RZ, 0x3c, !PT ;  /* 0x0000001403031212 */ /* 0x008fc600078e3cff */
[----:B------:R-:W3:Y:S01]  /*04d0*/  @P2 LDG.E R20, desc[UR4][R10.64+0x30] ;  /* 0x000030040a142981 */ /* 0x000ee2000c1e1900 */
[----:B----4-:R-:W-:-:S03]  /*04e0*/  @P2 LOP3.LUT R3, R3, R22, RZ, 0x3c, !PT ;  /* 0x0000001603032212 */ /* 0x010fc600078e3cff */
[----:B------:R-:W4:Y:S01]  /*04f0*/  @P3 LDG.E R22, desc[UR4][R10.64+0x4c] ;  /* 0x00004c040a163981 */ /* 0x000f22000c1e1900 */
[----:B------:R-:W-:-:S04]  /*0500*/  @P3 LOP3.LUT R15, R15, R28, RZ, 0x3c, !PT ;  /* 0x0000001c0f0f3212 */ /* 0x000fc800078e3cff */
[----:B------:R-:W-:Y:S02]  /*0510*/  @P4 LOP3.LUT R15, R15, R26, RZ, 0x3c, !PT ;  /* 0x0000001a0f0f4212 */ /* 0x000fe400078e3cff */
[----:B------:R-:W-:Y:S01]  /*0520*/  @P1 LOP3.LUT R2, R2, R21, RZ, 0x3c, !PT ;  /* 0x0000001502021212 */ /* 0x000fe200078e3cff */
[----:B------:R-:W4:Y:S04]  /*0530*/  @P5 LDG.E R26, desc[UR4][R10.64+0x64] ;  /* 0x000064040a1a5981 */ /* 0x000f28000c1e1900 */
[----:B------:R-:W4:Y:S01]  /*0540*/  @P3 LDG.E R21, desc[UR4][R10.64+0x40] ;  /* 0x000040040a153981 */ /* 0x000f22000c1e1900 */
[----:B------:R-:W-:Y:S02]  /*0550*/  @P2 LOP3.LUT R4, R4, R23, RZ, 0x3c, !PT ;  /* 0x0000001704042212 */ /* 0x000fe400078e3cff */
[----:B------:R-:W-:Y:S01]  /*0560*/  @P2 LOP3.LUT R2, R2, R25, RZ, 0x3c, !PT ;  /* 0x0000001902022212 */ /* 0x000fe200078e3cff */
[----:B------:R-:W4:Y:S04]  /*0570*/  @P3 LDG.E R23, desc[UR4][R10.64+0x48] ;  /* 0x000048040a173981 */ /* 0x000f28000c1e1900 */
[----:B------:R-:W4:Y:S01]  /*0580*/  @P4 LDG.E R25, desc[UR4][R10.64+0x54] ;  /* 0x000054040a194981 */ /* 0x000f22000c1e1900 */
[----:B--2---:R-:W-:-:S03]  /*0590*/  @P1 LOP3.LUT R5, R5, R18, RZ, 0x3c, !PT ;  /* 0x0000001205051212 */ /* 0x004fc600078e3cff */
[----:B------:R-:W2:Y:S01]  /*05a0*/  @P3 LDG.E R18, desc[UR4][R10.64+0x44] ;  /* 0x000044040a123981 */ /* 0x000ea2000c1e1900 */
[----:B---3--:R-:W-:-:S03]  /*05b0*/  @P2 LOP3.LUT R5, R5, R20, RZ, 0x3c, !PT ;  /* 0x0000001405052212 */ /* 0x008fc600078e3cff */
[----:B------:R-:W3:Y:S01]  /*05c0*/  @P4 LDG.E R20, desc[UR4][R10.64+0x58] ;  /* 0x000058040a144981 */ /* 0x000ee2000c1e1900 */
[----:B----4-:R-:W-:-:S03]  /*05d0*/  @P3 LOP3.LUT R3, R3, R22, RZ, 0x3c, !PT ;  /* 0x0000001603033212 */ /* 0x010fc600078e3cff */
[----:B------:R-:W4:Y:S01]  /*05e0*/  @P4 LDG.E R22, desc[UR4][R10.64+0x60] ;  /* 0x000060040a164981 */ /* 0x000f22000c1e1900 */
[----:B------:R-:W-:Y:S02]  /*05f0*/  LOP3.LUT P0, RZ, R24, 0x80, RZ, 0xc0, !PT ;  /* 0x0000008018ff7812 */ /* 0x000fe4000780c0ff */
[----:B------:R-:W-:Y:S02]  /*0600*/  @P5 LOP3.LUT R15, R15, R26, RZ, 0x3c, !PT ;  /* 0x0000001a0f0f5212 */ /* 0x000fe400078e3cff */
[----:B------:R-:W4:Y:S01]  /*0610*/  @P6 LDG.E R26, desc[UR4][R10.64+0x78] ;  /* 0x000078040a1a6981 */ /* 0x000f22000c1e1900 */
[----:B------:R-:W-:-:S03]  /*0620*/  @P3 LOP3.LUT R4, R4, R21, RZ, 0x3c, !PT ;  /* 0x0000001504043212 */ /* 0x000fc600078e3cff */
[----:B------:R-:W4:Y:S01]  /*0630*/  @P4 LDG.E R21, desc[UR4][R10.64+0x5c] ;  /* 0x00005c040a154981 */ /* 0x000f22000c1e1900 */
[----:B------:R-:W-:-:S03]  /*0640*/  @P3 LOP3.LUT R2, R2, R23, RZ, 0x3c, !PT ;  /* 0x0000001702023212 */ /* 0x000fc600078e3cff */
[----:B------:R-:W4:Y:S01]  /*0650*/  @P5 LDG.E R23, desc[UR4][R10.64+0x68] ;  /* 0x000068040a175981 */ /* 0x000f22000c1e1900 */
[----:B------:R-:W-:-:S03]  /*0660*/  @P4 LOP3.LUT R4, R4, R25, RZ, 0x3c, !PT ;  /* 0x0000001904044212 */ /* 0x000fc600078e3cff */
[----:B------:R-:W4:Y:S01]  /*0670*/  @P5 LDG.E R25, desc[UR4][R10.64+0x70] ;  /* 0x000070040a195981 */ /* 0x000f22000c1e1900 */
[----:B--2---:R-:W-:-:S03]  /*0680*/  @P3 LOP3.LUT R5, R5, R18, RZ, 0x3c, !PT ;  /* 0x0000001205053212 */ /* 0x004fc600078e3cff */
[----:B------:R-:W2:Y:S01]  /*0690*/  @P5 LDG.E R18, desc[UR4][R10.64+0x6c] ;  /* 0x00006c040a125981 */ /* 0x000ea2000c1e1900 */
[----:B---3--:R-:W-:-:S03]  /*06a0*/  @P4 LOP3.LUT R5, R5, R20, RZ, 0x3c, !PT ;  /* 0x0000001405054212 */ /* 0x008fc600078e3cff */
[----:B------:R-:W3:Y:S01]  /*06b0*/  @P5 LDG.E R20, desc[UR4][R10.64+0x74] ;  /* 0x000074040a145981 */ /* 0x000ee2000c1e1900 */
[----:B----4-:R-:W-:-:S03]  /*06c0*/  @P4 LOP3.LUT R3, R3, R22, RZ, 0x3c, !PT ;  /* 0x0000001603034212 */ /* 0x010fc600078e3cff */
[----:B------:R-:W4:Y:S01]  /*06d0*/  @P0 LDG.E R22, desc[UR4][R10.64+0x8c] ;  /* 0x00008c040a160981 */ /* 0x000f22000c1e1900 */
[----:B------:R-:W-:-:S03]  /*06e0*/  @P6 LOP3.LUT R15, R15, R26, RZ, 0x3c, !PT ;  /* 0x0000001a0f0f6212 */ /* 0x000fc600078e3cff */
        /* <DEDUP_REMOVED lines=13> */
[----:B------:R-:W-:Y:S02]  /*07c0*/  @P6 LOP3.LUT R4, R4, R27, RZ, 0x3c, !PT ;  /* 0x0000001b04046212 */ /* 0x000fe400078e3cff */
[----:B------:R-:W-:Y:S02]  /*07d0*/  @P6 LOP3.LUT R2, R2, R21, RZ, 0x3c, !PT ;  /* 0x0000001502026212 */ /* 0x000fe400078e3cff */
[----:B------:R-:W-:Y:S02]  /*07e0*/  @P0 LOP3.LUT R4, R4, R23, RZ, 0x3c, !PT ;  /* 0x0000001704040212 */ /* 0x000fe400078e3cff */
[----:B------:R-:W-:Y:S02]  /*07f0*/  @P0 LOP3.LUT R2, R2, R25, RZ, 0x3c, !PT ;  /* 0x0000001902020212 */ /* 0x000fe400078e3cff */
[----:B--2---:R-:W-:Y:S02]  /*0800*/  @P6 LOP3.LUT R5, R5, R18, RZ, 0x3c, !PT ;  /* 0x0000001205056212 */ /* 0x004fe400078e3cff */
[----:B---3--:R-:W-:-:S02]  /*0810*/  @P6 LOP3.LUT R3, R3, R20, RZ, 0x3c, !PT ;  /* 0x0000001403036212 */ /* 0x008fc400078e3cff */
[----:B----4-:R-:W-:Y:S02]  /*0820*/  @P0 LOP3.LUT R5, R5, R22, RZ, 0x3c, !PT ;  /* 0x0000001605050212 */ /* 0x010fe400078e3cff */
[----:B------:R-:W-:Y:S02]  /*0830*/  @P0 LOP3.LUT R3, R3, R26, RZ, 0x3c, !PT ;  /* 0x0000001a03030212 */ /* 0x000fe400078e3cff */
[----:B------:R-:W-:-:S13]  /*0840*/  R2P PR, R24.B1, 0x7f ;  /* 0x0000007f18007804 */ /* 0x000fda0000001000 */
[----:B------:R-:W2:Y:S04]  /*0850*/  @P0 LDG.E R18, desc[UR4][R10.64+0xa0] ;  /* 0x0000a0040a120981 */ /* 0x000ea8000c1e1900 */
[----:B------:R-:W3:Y:S04]  /*0860*/  @P1 LDG.E R22, desc[UR4][R10.64+0xb4] ;  /* 0x0000b4040a161981 */ /* 0x000ee8000c1e1900 */
[----:B------:R-:W4:Y:S04]  /*0870*/  @P2 LDG.E R26, desc[UR4][R10.64+0xc8] ;  /* 0x0000c8040a1a2981 */ /* 0x000f28000c1e1900 */
[----:B------:R-:W4:Y:S04]  /*0880*/  @P3 LDG.E R28, desc[UR4][R10.64+0xdc] ;  /* 0x0000dc040a1c3981 */ /* 0x000f28000c1e1900 */
[----:B------:R-:W4:Y:S04]  /*0890*/  @P0 LDG.E R23, desc[UR4][R10.64+0xa4] ;  /* 0x0000a4040a170981 */ /* 0x000f28000c1e1900 */
[----:B------:R-:W4:Y:S04]  /*08a0*/  @P0 LDG.E R20, desc[UR4][R10.64+0xa8] ;  /* 0x0000a8040a140981 */ /* 0x000f28000c1e1900 */
[----:B------:R-:W4:Y:S04]  /*08b0*/  @P4 LDG.E R25, desc[UR4][R10.64+0xf0] ;  /* 0x0000f0040a194981 */ /* 0x000f28000c1e1900 */
        /* <DEDUP_REMOVED lines=21> */
[----:B------:R-:W-:Y:S02]  /*0a10*/  LOP3.LUT P0, RZ, R24, 0x8000, RZ, 0xc0, !PT ;  /* 0x0000800018ff7812 */ /* 0x000fe4000780c0ff */
[----:B----4-:R-:W-:Y:S01]  /*0a20*/  @P5 LOP3.LUT R15, R15, R26, RZ, 0x3c, !PT ;  /* 0x0000001a0f0f5212 */ /* 0x010fe200078e3cff */
[----:B------:R-:W4:Y:S04]  /*0a30*/  @P3 LDG.E R24, desc[UR4][R10.64+0xe4] ;  /* 0x0000e4040a183981 */ /* 0x000f28000c1e1900 */
[----:B------:R-:W2:Y:S01]  /*0a40*/  @P6 LDG.E R26, desc[UR4][R10.64+0x118] ;  /* 0x000118040a1a6981 */ /* 0x000ea2000c1e1900 */
        /* <DEDUP_REMOVED lines=8> */
[----:B---3--:R-:W-:-:S03]  /*0ad0*/  @P2 LOP3.LUT R3, R3, R22, RZ, 0x3c, !PT ;  /* 0x0000001603032212 */ /* 0x008fc600078e3cff */
[----:B------:R-:W3:Y:S01]  /*0ae0*/  @P4 LDG.E R22, desc[UR4][R10.64+0x100] ;  /* 0x000100040a164981 */ /* 0x000ee2000c1e1900 */
[----:B--2---:R-:W-:-:S03]  /*0af0*/  @P6 LOP3.LUT R15, R15, R26, RZ, 0x3c, !PT ;  /* 0x0000001a0f0f6212 */ /* 0x004fc600078e3cff */
[----:B------:R-:W2:Y:S01]  /*0b00*/  @P0 LDG.E R26, desc[UR4][R10.64+0x12c] ;  /* 0x00012c040a1a0981 */ /* 0x000ea2000c1e1900 */
[----:B----4-:R-:W-:-:S03]  /*0b10*/  @P2 LOP3.LUT R2, R2, R23, RZ, 0x3c, !PT ;  /* 0x0000001702022212 */ /* 0x010fc600078e3cff */
[----:B------:R-:W4:Y:S01]  /*0b20*/  @P4 LDG.E R23, desc[UR4][R10.64+0xfc] ;  /* 0x0000fc040a174981 */ /* 0x000f22000c1e1900 */
[----:B------:R-:W-:-:S03]  /*0b30*/  @P2 LOP3.LUT R5, R5, R20, RZ, 0x3c, !PT ;  /* 0x0000001405052212 */ /* 0x000fc600078e3cff */
[----:B------:R-:W4:Y:S01]  /*0b40*/  @P4 LDG.E R20, desc[UR4][R10.64+0xf8] ;  /* 0x0000f8040a144981 */ /* 0x000f22000c1e1900 */
[----:B------:R-:W-:Y:S02]  /*0b50*/  @P3 LOP3.LUT R2, R2, R27, RZ, 0x3c, !PT ;  /* 0x0000001b02023212 */ /* 0x000fe400078e3cff */
[----:B------:R-:W-:Y:S01]  /*0b60*/  @P3 LOP3.LUT R4, R4, R25, RZ, 0x3c, !PT ;  /* 0x0000001904043212 */ /* 0x000fe200078e3cff */
[----:B------:R-:W4:Y:S01]  /*0b70*/  @P5 LDG.E R27, desc[UR4][R10.64+0x110] ;  /* 0x000110040a1b5981 */ /* 0x000f22000c1e1900 */
[----:B------:R-:W-:-:S03]  /*0b80*/  @P3 LOP3.LUT R5, R5, R24, RZ, 0x3c, !PT ;  /* 0x0000001805053212 */ /* 0x000fc600078e3cff */
[----:B------:R-:W4:Y:S04]  /*0b90*/  @P5 LDG.E R25, desc[UR4][R10.64+0x108] ;  /* 0x000108040a195981 */ /* 0x000f28000c1e1900 */
        /* <DEDUP_REMOVED lines=19> */
[----:B------:R-:W-:-:S05]  /*0cd0*/  VIADD R19, R19, 0x10 ;  /* 0x0000001013137836 */ /* 0x000fca0000000000 */
[----:B------:R-:W-:Y:S02]  /*0ce0*/  ISETP.NE.AND P1, PT, R19, 0x20, PT ;  /* 0x000000201300780c */ /* 0x000fe40003f25270 */
[----:B------:R-:W-:Y:S02]  /*0cf0*/  @P5 LOP3.LUT R3, R3, R18, RZ, 0x3c, !PT ;  /* 0x0000001203035212 */ /* 0x000fe400078e3cff */
[----:B------:R-:W-:Y:S02]  /*0d00*/  @P6 LOP3.LUT R4, R4, R21, RZ, 0x3c, !PT ;  /* 0x0000001504046212 */ /* 0x000fe400078e3cff */
[----:B---3--:R-:W-:-:S04]  /*0d10*/  @P6 LOP3.LUT R3, R3, R22, RZ, 0x3c, !PT ;  /* 0x0000001603036212 */ /* 0x008fc800078e3cff */
[----:B--2---:R-:W-:Y:S02]  /*0d20*/  @P0 LOP3.LUT R3, R3, R26, RZ, 0x3c, !PT ;  /* 0x0000001a03030212 */ /* 0x004fe400078e3cff */
[----:B----4-:R-:W-:Y:S02]  /*0d30*/  @P6 LOP3.LUT R2, R2, R23, RZ, 0x3c, !PT ;  /* 0x0000001702026212 */ /* 0x010fe400078e3cff */
[----:B------:R-:W-:Y:S02]  /*0d40*/  @P6 LOP3.LUT R5, R5, R20, RZ, 0x3c, !PT ;  /* 0x0000001405056212 */ /* 0x000fe400078e3cff */
[----:B------:R-:W-:Y:S02]  /*0d50*/  @P0 LOP3.LUT R2, R2, R27, RZ, 0x3c, !PT ;  /* 0x0000001b02020212 */ /* 0x000fe400078e3cff */
[----:B------:R-:W-:Y:S02]  /*0d60*/  @P0 LOP3.LUT R4, R4, R25, RZ, 0x3c, !PT ;  /* 0x0000001904040212 */ /* 0x000fe400078e3cff */
[----:B------:R-:W-:Y:S01]  /*0d70*/  @P0 LOP3.LUT R5, R5, R24, RZ, 0x3c, !PT ;  /* 0x0000001805050212 */ /* 0x000fe200078e3cff */
[----:B------:R-:W-:Y:S06]  /*0d80*/  @P1 BRA `(.L_x_23) ;  /* 0xfffffff400481947 */ /* 0x000fec000383ffff */
[----:B------:R-:W-:-:S05]  /*0d90*/  VIADD R17, R17, 0x1 ;  /* 0x0000000111117836 */ /* 0x000fca0000000000 */
[----:B------:R-:W-:-:S13]  /*0da0*/  ISETP.NE.AND P0, PT, R17, 0x5, PT ;  /* 0x000000051100780c */ /* 0x000fda0003f05270 */
[----:B------:R-:W-:Y:S05]  /*0db0*/  @P0 BRA `(.L_x_24) ;  /* 0xfffffff400300947 */ /* 0x000fea000383ffff */
[----:B------:R0:W-:Y:S01]  /*0dc0*/  STG.E.64 desc[UR4][R6.64+0x8], R4 ;  /* 0x0000080406007986 */ /* 0x0001e2000c101b04 */
[----:B------:R-:W-:Y:S01]  /*0dd0*/  VIADD R14, R14, 0x1 ;  /* 0x000000010e0e7836 */ /* 0x000fe20000000000 */
[----:B------:R-:W-:Y:S02]  /*0de0*/  LOP3.LUT R11, R13, 0x3, RZ, 0xc0, !PT ;  /* 0x000000030d0b7812 */ /* 0x000fe400078ec0ff */
[----:B------:R0:W-:Y:S02]  /*0df0*/  STG.E.64 desc[UR4][R6.64+0x10], R2 ;  /* 0x0000100206007986 */ /* 0x0001e4000c101b04 */
[----:B------:R-:W-:Y:S02]  /*0e00*/  ISETP.GE.U32.AND P0, PT, R14, R11, PT ;  /* 0x0000000b0e00720c */ /* 0x000fe40003f06070 */
[----:B------:R0:W-:Y:S11]  /*0e10*/  STG.E desc[UR4][R6.64+0x4], R15 ;  /* 0x0000040f06007986 */ /* 0x0001f6000c101904 */
[----:B------:R-:W-:Y:S05]  /*0e20*/  @!P0 BRA `(.L_x_25) ;  /* 0xfffffff400048947 */ /* 0x000fea000383ffff */
.L_x_22:
[----:B------:R-:W-:Y:S05]  /*0e30*/  BSYNC.RECONVERGENT B1 ;  /* 0x0000000000017941 */ /* 0x000fea0003800200 */
.L_x_21:
[C---:B------:R-:W-:Y:S01]  /*0e40*/  ISETP.GT.U32.AND P0, PT, R13.reuse, 0x3, PT ;  /* 0x000000030d00780c */ /* 0x040fe20003f04070 */
[----:B------:R-:W-:Y:S01]  /*0e50*/  VIADD R12, R12, 0x1 ;  /* 0x000000010c0c7836 */ /* 0x000fe20000000000 */
[--C-:B------:R-:W-:Y:S02]  /*0e60*/  SHF.R.U64 R13, R13, 0x2, R0.reuse ;  /* 0x000000020d0d7819 */ /* 0x100fe40000001200 */
[----:B------:R-:W-:Y:S02]  /*0e70*/  ISETP.GT.U32.AND.EX P0, PT, R0, RZ, PT, P0 ;  /* 0x000000ff0000720c */ /* 0x000fe40003f04100 */
[----:B------:R-:W-:-:S11]  /*0e80*/  SHF.R.U32.HI R0, RZ, 0x2, R0 ;  /* 0x00000002ff007819 */ /* 0x000fd60000011600 */
[----:B------:R-:W-:Y:S05]  /*0e90*/  @P0 BRA `(.L_x_26) ;  /* 0xfffffff000c80947 */ /* 0x000fea000383ffff */
.L_x_20:
[----:B------:R-:W-:Y:S05]  /*0ea0*/  BSYNC.RECONVERGENT B0 ;  /* 0x0000000000007941 */ /* 0x000fea0003800200 */
.L_x_19:
[----:B------:R-:W-:Y:S04]  /*0eb0*/  STG.E.64 desc[UR4][R6.64+0x18], RZ ;  /* 0x000018ff06007986 */ /* 0x000fe8000c101b04 */
[----:B------:R-:W-:Y:S04]  /*0ec0*/  STG.E desc[UR4][R6.64+0x20], RZ ;  /* 0x000020ff06007986 */ /* 0x000fe8000c101904 */
[----:B------:R-:W-:Y:S01]  /*0ed0*/  STG.E.64 desc[UR4][R6.64+0x28], RZ ;  /* 0x000028ff06007986 */ /* 0x000fe2000c101b04 */
[----:B------:R-:W-:Y:S05]  /*0ee0*/  EXIT ;  /* 0x000000000000794d */ /* 0x000fea0003800000 */
.L_x_27:
        /* <DEDUP_REMOVED lines=9> */
.L_x_30:


//--------------------- .nv.global.init           --------------------------
	.section	.nv.global.init,"aw",@progbits
	.align	4
.nv.global.init:
	.type		mrg32k3aM1SubSeq,@object
	.size		mrg32k3aM1SubSeq,(mrg32k3aM2SubSeq - mrg32k3aM1SubSeq)
mrg32k3aM1SubSeq:
        /*0000*/ 	.byte	0x0b, 0xcc, 0xee, 0x04, 0x73, 0x29, 0x8b, 0x6f, 0xf6, 0x53, 0x03, 0xf6, 0x23, 0xf6, 0xea, 0xda
        /* <DEDUP_REMOVED lines=125> */
	.type		mrg32k3aM2SubSeq,@object
	.size		mrg32k3aM2SubSeq,(mrg32k3aM1 - mrg32k3aM2SubSeq)
mrg32k3aM2SubSeq:
        /* <DEDUP_REMOVED lines=126> */
	.type		mrg32k3aM1,@object
	.size		mrg32k3aM1,(mrg32k3aM1Seq - mrg32k3aM1)
mrg32k3aM1:
        /* <DEDUP_REMOVED lines=144> */
	.type		mrg32k3aM1Seq,@object
	.size		mrg32k3aM1Seq,(mrg32k3aM2 - mrg32k3aM1Seq)
mrg32k3aM1Seq:
        /* <DEDUP_REMOVED lines=144> */
	.type		mrg32k3aM2,@object
	.size		mrg32k3aM2,(mrg32k3aM2Seq - mrg32k3aM2)
mrg32k3aM2:
        /* <DEDUP_REMOVED lines=144> */
	.type		mrg32k3aM2Seq,@object
	.size		mrg32k3aM2Seq,(precalc_xorwow_matrix - mrg32k3aM2Seq)
mrg32k3aM2Seq:
        /* <DEDUP_REMOVED lines=144> */
	.type		precalc_xorwow_matrix,@object
	.size		precalc_xorwow_matrix,(precalc_xorwow_offset_matrix - precalc_xorwow_matrix)
precalc_xorwow_matrix:
        /* <DEDUP_REMOVED lines=6400> */
	.type		precalc_xorwow_offset_matrix,@object
	.size		precalc_xorwow_offset_matrix,(.L_1 - precalc_xorwow_offset_matrix)
precalc_xorwow_offset_matrix:
        /* <DEDUP_REMOVED lines=6400> */
.L_1:


//--------------------- .nv.shared.reserved.0     --------------------------
	.section	.nv.shared.reserved.0,"aw",@nobits
	.weak		__nv_reservedSMEM_offset_0_alias
	.size		__nv_reservedSMEM_offset_0_alias, 0, 64
	.other		__nv_reservedSMEM_offset_0_alias,@"STO_CUDA_RESERVED_SHARED STV_DEFAULT"
__nv_reservedSMEM_offset_0_alias:
	.zero		0
	.zero		64


//--------------------- .nv.constant0._Z6runSimiP17curandStateXORWOWP16stochasticNeuronffPi --------------------------
	.section	.nv.constant0._Z6runSimiP17curandStateXORWOWP16stochasticNeuronffPi,"a",@progbits
	.sectionflags	@""
	.align	4
.nv.constant0._Z6runSimiP17curandStateXORWOWP16stochasticNeuronffPi:
	.zero		936


//--------------------- .nv.constant0._Z10curandINITiP17curandStateXORWOWj --------------------------
	.section	.nv.constant0._Z10curandINITiP17curandStateXORWOWj,"a",@progbits
	.sectionflags	@""
	.align	4
.nv.constant0._Z10curandINITiP17curandStateXORWOWj:
	.zero		916


//--------------------- SYMBOLS --------------------------

	.type		.nv.reservedSmem.offset0,@object
	.size		.nv.reservedSmem.offset0,0x4
